// auto-generated by cutlass_sweep.gemm — config: {"arch": "sm_90", "cluster_m": 2, "cluster_n": 4, "dtype": "bf16", "dtype_b": "bf16", "layout": "nt", "stages": 0, "tile_k": 32, "tile_m": 128, "tile_n": 64}
#include "cutlass/cutlass.h"
#include "cutlass/gemm/collective/collective_builder.hpp"
#include "cutlass/gemm/device/gemm_universal_adapter.h"
#include "cutlass/gemm/kernel/gemm_universal.hpp"
#include "cutlass/epilogue/collective/collective_builder.hpp"

using ElemA = cutlass::bfloat16_t;
using ElemB = cutlass::bfloat16_t;
using ElemCD = cutlass::bfloat16_t;
using Acc  = float;
using TileShape    = cute::Shape<cute::_128, cute::_64, cute::_32>;
using ClusterShape = cute::Shape<cute::_2, cute::_4, cute::_1>;

using CollectiveEpilogue = typename cutlass::epilogue::collective::CollectiveBuilder<
    cutlass::arch::Sm90, cutlass::arch::OpClassTensorOp,
    TileShape, ClusterShape,
    cutlass::epilogue::collective::EpilogueTileAuto,
    Acc, Acc,
    ElemCD, cutlass::layout::RowMajor, 128 / cutlass::sizeof_bits<ElemCD>::value,
    ElemCD, cutlass::layout::RowMajor, 128 / cutlass::sizeof_bits<ElemCD>::value,
    cutlass::epilogue::collective::EpilogueScheduleAuto
  >::CollectiveOp;

using CollectiveMainloop = typename cutlass::gemm::collective::CollectiveBuilder<
    cutlass::arch::Sm90, cutlass::arch::OpClassTensorOp,
    ElemA, cutlass::layout::RowMajor, 128 / cutlass::sizeof_bits<ElemA>::value,
    ElemB, cutlass::layout::ColumnMajor, 128 / cutlass::sizeof_bits<ElemB>::value,
    Acc,
    TileShape, ClusterShape,
    cutlass::gemm::collective::StageCountAutoCarveout<static_cast<int>(sizeof(typename CollectiveEpilogue::SharedStorage))>,
    cutlass::gemm::collective::KernelScheduleAuto
  >::CollectiveOp;

using GemmKernel = cutlass::gemm::kernel::GemmUniversal<
    cute::Shape<int,int,int,int>,
    CollectiveMainloop,
    CollectiveEpilogue
>;
using Gemm = cutlass::gemm::device::GemmUniversalAdapter<GemmKernel>;

// Force the device kernel symbol into the cubin without needing a host main.
auto* _anchor = &cutlass::device_kernel<GemmKernel>;


// ===== COMPILED SASS (sm_90a) =====

	.target	sm_90a

	.elftype	@"ET_EXEC"


//--------------------- .note.nv.tkinfo           --------------------------
	.section	.note.nv.tkinfo,"",@"SHT_NOTE"
	.sectionflags	@"SHF_NOTE_NV_TKINFO"
	.tkinfo
        /*0018*/ 	.word	0x00000002
        /*0030*/ 	.string	""
        /*0030*/ 	.string	"ptxas"
        /*0030*/ 	.string	"Cuda compilation tools, release 13.0, V13.0.88"
        /*0030*/ 	.string	"Build cuda_13.0.r13.0/compiler.36424714_0"
        /*0030*/ 	.string	"-arch sm_90a -m 64 "



//--------------------- .note.nv.cuinfo           --------------------------
	.section	.note.nv.cuinfo,"",@"SHT_NOTE"
	.sectionflags	@"SHF_NOTE_NV_CUINFO"
        /*0018*/ 	.short	0x0002
        /*001a*/ 	.short	0x005a
        /*001c*/ 	.short	0x0082
	.zero		2


//--------------------- .nv.info                  --------------------------
	.section	.nv.info,"",@"SHT_CUDA_INFO"
	.align	4


	//----- nvinfo : EIATTR_REGCOUNT
	.align		4
        /*0000*/ 	.byte	0x04, 0x2f
        /*0002*/ 	.short	(.L_15 - .L_14)
	.align		4
.L_14:
        /*0004*/ 	.word	index@(_ZN7cutlass13device_kernelINS_4gemm6kernel13GemmUniversalIN4cute5tupleIJiiiiEEENS1_10collective13CollectiveMmaINS1_34MainloopSm90TmaGmmaWarpSpecializedILi18ENS5_IJNS4_1CILi2EEENSA_ILi4EEENSA_ILi1EEEEEENS1_35KernelTmaWarpSpecializedCooperativeEEENS5_IJNSA_ILi128EEENSA_ILi64EEENSA_ILi32EEEEEENS_10bfloat16_tENS5_IJlSD_lEEESL_SM_NS4_8TiledMMAINS4_8MMA_AtomIJNS4_4SM904GMMA27MMA_64x64x16_F32BF16BF16_SSILNSQ_5MajorE0ELSS_0ELNSQ_7ScaleInE1ELST_1EEEEEENS4_6LayoutINS5_IJSB_SD_SD_EEENS5_IJSD_NSA_ILi0EEESY_EEEEENS5_IJNS4_10UnderscoreES11_S11_EEEEENS4_23SM90_TMA_LOAD_MULTICASTENS4_14ComposedLayoutINS4_7SwizzleILi2ELi4ELi3EEENS4_18smem_ptr_flag_bitsILi16EEENSW_INS5_IJNSA_ILi8EEESJ_EEENS5_IJSJ_SD_EEEEEEEvNS4_8identityES14_S1E_vS1F_EENS_8epilogue10collective6detail29Sm90TmaWarpSpecializedAdapterINS1I_15DefaultEpilogueISL_SM_SM_NS1H_6thread17LinearCombinationISL_Li1EffLNS1M_9ScaleType4KindE0ELNS_15FloatRoundStyleE2ESL_EENS1_15EpilogueDefaultEEEEEvvEEEEvNT_6ParamsE)
        /*0008*/ 	.word	0x000000a8


	//----- nvinfo : EIATTR_FRAME_SIZE
	.align		4
.L_15:
        /*000c*/ 	.byte	0x04, 0x11
        /*000e*/ 	.short	(.L_17 - .L_16)
	.align		4
.L_16:
        /*0010*/ 	.word	index@(_ZN7cutlass13device_kernelINS_4gemm6kernel13GemmUniversalIN4cute5tupleIJiiiiEEENS1_10collective13CollectiveMmaINS1_34MainloopSm90TmaGmmaWarpSpecializedILi18ENS5_IJNS4_1CILi2EEENSA_ILi4EEENSA_ILi1EEEEEENS1_35KernelTmaWarpSpecializedCooperativeEEENS5_IJNSA_ILi128EEENSA_ILi64EEENSA_ILi32EEEEEENS_10bfloat16_tENS5_IJlSD_lEEESL_SM_NS4_8TiledMMAINS4_8MMA_AtomIJNS4_4SM904GMMA27MMA_64x64x16_F32BF16BF16_SSILNSQ_5MajorE0ELSS_0ELNSQ_7ScaleInE1ELST_1EEEEEENS4_6LayoutINS5_IJSB_SD_SD_EEENS5_IJSD_NSA_ILi0EEESY_EEEEENS5_IJNS4_10UnderscoreES11_S11_EEEEENS4_23SM90_TMA_LOAD_MULTICASTENS4_14ComposedLayoutINS4_7SwizzleILi2ELi4ELi3EEENS4_18smem_ptr_flag_bitsILi16EEENSW_INS5_IJNSA_ILi8EEESJ_EEENS5_IJSJ_SD_EEEEEEEvNS4_8identityES14_S1E_vS1F_EENS_8epilogue10collective6detail29Sm90TmaWarpSpecializedAdapterINS1I_15DefaultEpilogueISL_SM_SM_NS1H_6thread17LinearCombinationISL_Li1EffLNS1M_9ScaleType4KindE0ELNS_15FloatRoundStyleE2ESL_EENS1_15EpilogueDefaultEEEEEvvEEEEvNT_6ParamsE)
        /*0014*/ 	.word	0x00000000


	//----- nvinfo : EIATTR_MIN_STACK_SIZE
	.align		4
.L_17:
        /*0018*/ 	.byte	0x04, 0x12
        /*001a*/ 	.short	(.L_19 - .L_18)
	.align		4
.L_18:
        /*001c*/ 	.word	index@(_ZN7cutlass13device_kernelINS_4gemm6kernel13GemmUniversalIN4cute5tupleIJiiiiEEENS1_10collective13CollectiveMmaINS1_34MainloopSm90TmaGmmaWarpSpecializedILi18ENS5_IJNS4_1CILi2EEENSA_ILi4EEENSA_ILi1EEEEEENS1_35KernelTmaWarpSpecializedCooperativeEEENS5_IJNSA_ILi128EEENSA_ILi64EEENSA_ILi32EEEEEENS_10bfloat16_tENS5_IJlSD_lEEESL_SM_NS4_8TiledMMAINS4_8MMA_AtomIJNS4_4SM904GMMA27MMA_64x64x16_F32BF16BF16_SSILNSQ_5MajorE0ELSS_0ELNSQ_7ScaleInE1ELST_1EEEEEENS4_6LayoutINS5_IJSB_SD_SD_EEENS5_IJSD_NSA_ILi0EEESY_EEEEENS5_IJNS4_10UnderscoreES11_S11_EEEEENS4_23SM90_TMA_LOAD_MULTICASTENS4_14ComposedLayoutINS4_7SwizzleILi2ELi4ELi3EEENS4_18smem_ptr_flag_bitsILi16EEENSW_INS5_IJNSA_ILi8EEESJ_EEENS5_IJSJ_SD_EEEEEEEvNS4_8identityES14_S1E_vS1F_EENS_8epilogue10collective6detail29Sm90TmaWarpSpecializedAdapterINS1I_15DefaultEpilogueISL_SM_SM_NS1H_6thread17LinearCombinationISL_Li1EffLNS1M_9ScaleType4KindE0ELNS_15FloatRoundStyleE2ESL_EENS1_15EpilogueDefaultEEEEEvvEEEEvNT_6ParamsE)
        /*0020*/ 	.word	0x00000000
.L_19:


//--------------------- .nv.compat                --------------------------
	.section	.nv.compat,"",@"SHT_CUDA_COMPAT_INFO"
	.align	4
        /*0000*/ 	.byte	0x02, 0x09, 0x01, 0x00, 0x02, 0x02, 0x04, 0x00, 0x02, 0x05, 0x05, 0x00, 0x03, 0x07, 0x01, 0x01
        /*0010*/ 	.byte	0x02, 0x03, 0x01, 0x00, 0x02, 0x06, 0x01, 0x00, 0x04, 0x0b, 0x08, 0x00, 0x00, 0x00, 0x00, 0x00
        /*0020*/ 	.byte	0x00, 0x00, 0x00, 0x00


//--------------------- .nv.info._ZN7cutlass13device_kernelINS_4gemm6kernel13GemmUniversalIN4cute5tupleIJiiiiEEENS1_10collective13CollectiveMmaINS1_34MainloopSm90TmaGmmaWarpSpecializedILi18ENS5_IJNS4_1CILi2EEENSA_ILi4EEENSA_ILi1EEEEEENS1_35KernelTmaWarpSpecializedCooperativeEEENS5_IJNSA_ILi128EEENSA_ILi64EEENSA_ILi32EEEEEENS_10bfloat16_tENS5_IJlSD_lEEESL_SM_NS4_8TiledMMAINS4_8MMA_AtomIJNS4_4SM904GMMA27MMA_64x64x16_F32BF16BF16_SSILNSQ_5MajorE0ELSS_0ELNSQ_7ScaleInE1ELST_1EEEEEENS4_6LayoutINS5_IJSB_SD_SD_EEENS5_IJSD_NSA_ILi0EEESY_EEEEENS5_IJNS4_10UnderscoreES11_S11_EEEEENS4_23SM90_TMA_LOAD_MULTICASTENS4_14ComposedLayoutINS4_7SwizzleILi2ELi4ELi3EEENS4_18smem_ptr_flag_bitsILi16EEENSW_INS5_IJNSA_ILi8EEESJ_EEENS5_IJSJ_SD_EEEEEEEvNS4_8identityES14_S1E_vS1F_EENS_8epilogue10collective6detail29Sm90TmaWarpSpecializedAdapterINS1I_15DefaultEpilogueISL_SM_SM_NS1H_6thread17LinearCombinationISL_Li1EffLNS1M_9ScaleType4KindE0ELNS_15FloatRoundStyleE2ESL_EENS1_15EpilogueDefaultEEEEEvvEEEEvNT_6ParamsE --------------------------
	.section	.nv.info._ZN7cutlass13device_kernelINS_4gemm6kernel13GemmUniversalIN4cute5tupleIJiiiiEEENS1_10collective13CollectiveMmaINS1_34MainloopSm90TmaGmmaWarpSpecializedILi18ENS5_IJNS4_1CILi2EEENSA_ILi4EEENSA_ILi1EEEEEENS1_35KernelTmaWarpSpecializedCooperativeEEENS5_IJNSA_ILi128EEENSA_ILi64EEENSA_ILi32EEEEEENS_10bfloat16_tENS5_IJlSD_lEEESL_SM_NS4_8TiledMMAINS4_8MMA_AtomIJNS4_4SM904GMMA27MMA_64x64x16_F32BF16BF16_SSILNSQ_5MajorE0ELSS_0ELNSQ_7ScaleInE1ELST_1EEEEEENS4_6LayoutINS5_IJSB_SD_SD_EEENS5_IJSD_NSA_ILi0EEESY_EEEEENS5_IJNS4_10UnderscoreES11_S11_EEEEENS4_23SM90_TMA_LOAD_MULTICASTENS4_14ComposedLayoutINS4_7SwizzleILi2ELi4ELi3EEENS4_18smem_ptr_flag_bitsILi16EEENSW_INS5_IJNSA_ILi8EEESJ_EEENS5_IJSJ_SD_EEEEEEEvNS4_8identityES14_S1E_vS1F_EENS_8epilogue10collective6detail29Sm90TmaWarpSpecializedAdapterINS1I_15DefaultEpilogueISL_SM_SM_NS1H_6thread17LinearCombinationISL_Li1EffLNS1M_9ScaleType4KindE0ELNS_15FloatRoundStyleE2ESL_EENS1_15EpilogueDefaultEEEEEvvEEEEvNT_6ParamsE,"",@"SHT_CUDA_INFO"
	.sectionflags	@""
	.align	4


	//----- nvinfo : EIATTR_CUDA_API_VERSION
	.align		4
        /*0000*/ 	.byte	0x04, 0x37
        /*0002*/ 	.short	(.L_21 - .L_20)
.L_20:
        /*0004*/ 	.word	0x00000082


	//----- nvinfo : EIATTR_KPARAM_INFO
	.align		4
.L_21:
        /*0008*/ 	.byte	0x04, 0x17
        /*000a*/ 	.short	(.L_23 - .L_22)
.L_22:
        /*000c*/ 	.word	0x00000000
        /*0010*/ 	.short	0x0000
        /*0012*/ 	.short	0x0070
        /*0014*/ 	.byte	0x00, 0xf0, 0x01, 0x10


	//----- nvinfo : EIATTR_SPARSE_MMA_MASK
	.align		4
.L_23:
        /*0018*/ 	.byte	0x03, 0x50
        /*001a*/ 	.short	0x0000


	//----- nvinfo : EIATTR_MAXREG_COUNT
	.align		4
        /*001c*/ 	.byte	0x03, 0x1b
        /*001e*/ 	.short	0x00a8


	//----- nvinfo : EIATTR_NUM_BARRIERS
	.align		4
        /*0020*/ 	.byte	0x02, 0x4c
        /*0022*/ 	.byte	0x01
	.zero		1


	//----- nvinfo : EIATTR_EXTERNS
	.align		4
        /*0024*/ 	.byte	0x04, 0x0f
        /*0026*/ 	.short	(.L_25 - .L_24)


	//   ....[0]....
	.align		4
.L_24:
        /*0028*/ 	.word	index@(__assertfail)


	//----- nvinfo : EIATTR_MERCURY_ISA_VERSION
	.align		4
.L_25:
        /*002c*/ 	.byte	0x03, 0x5f
        /*002e*/ 	.short	0x0101


	//----- nvinfo : EIATTR_INT_WARP_WIDE_INSTR_OFFSETS
	.align		4
        /*0030*/ 	.byte	0x04, 0x31
        /*0032*/ 	.short	(.L_27 - .L_26)


	//   ....[0]....
.L_26:
        /*0034*/ 	.word	0x00000670


	//   ....[1]....
        /*0038*/ 	.word	0x000006a0


	//   ....[2]....
        /*003c*/ 	.word	0x00000860


	//----- nvinfo : EIATTR_COOP_GROUP_MASK_REGIDS
	.align		4
.L_27:
        /*0040*/ 	.byte	0x04, 0x29
        /*0042*/ 	.short	(.L_29 - .L_28)


	//   ....[0]....
.L_28:
        /*0044*/ 	.word	0xffffffff


	//   ....[1]....
        /*0048*/ 	.word	0xffffffff


	//   ....[2]....
        /*004c*/ 	.word	0xffffffff


	//   ....[3]....
        /*0050*/ 	.word	0xffffffff


	//   ....[4]....
        /*0054*/ 	.word	0xffffffff


	//   ....[5]....
        /*0058*/ 	.word	0xffffffff


	//----- nvinfo : EIATTR_COOP_GROUP_INSTR_OFFSETS
	.align		4
.L_29:
        /*005c*/ 	.byte	0x04, 0x28
        /*005e*/ 	.short	(.L_31 - .L_30)


	//   ....[0]....
.L_30:
        /*0060*/ 	.word	0x00000060


	//   ....[1]....
        /*0064*/ 	.word	0x00000070


	//   ....[2]....
        /*0068*/ 	.word	0x00000130


	//   ....[3]....
        /*006c*/ 	.word	0x000004c0


	//   ....[4]....
        /*0070*/ 	.word	0x000009e0


	//   ....[5]....
        /*0074*/ 	.word	0x00001420


	//----- nvinfo : EIATTR_REG_RECONFIG
	.align		4
.L_31:
        /*0078*/ 	.byte	0x01, 0x54
	.zero		2


	//----- nvinfo : EIATTR_SYSCALL_OFFSETS
	.align		4
        /*007c*/ 	.byte	0x04, 0x46
        /*007e*/ 	.short	(.L_33 - .L_32)


	//   ....[0]....
.L_32:
        /*0080*/ 	.word	0x000015e0


	//----- nvinfo : EIATTR_MBARRIER_INSTR_OFFSETS
	.align		4
.L_33:
        /*0084*/ 	.byte	0x04, 0x39
        /*0086*/ 	.short	(.L_35 - .L_34)


	//   ....[0]....
.L_34:
        /*0088*/ 	.word	0x00000250
        /*008c*/ 	.word	0x000000ff
        /*0090*/ 	.word	0x00000000
        /*0094*/ 	.short	0x0100
        /*0096*/ 	.byte	0x08
	.zero		1


	//   ....[1]....
        /*0098*/ 	.word	0x00000260
        /*009c*/ 	.word	0x000000ff
        /*00a0*/ 	.word	0x00000090
        /*00a4*/ 	.short	0x0100
        /*00a6*/ 	.byte	0x08
	.zero		1


	//   ....[2]....
        /*00a8*/ 	.word	0x00000270
        /*00ac*/ 	.word	0x000000ff
        /*00b0*/ 	.word	0x00000008
        /*00b4*/ 	.short	0x0100
        /*00b6*/ 	.byte	0x08
	.zero		1


	//   ....[3]....
        /*00b8*/ 	.word	0x00000280
        /*00bc*/ 	.word	0x000000ff
        /*00c0*/ 	.word	0x00000098
        /*00c4*/ 	.short	0x0100
        /*00c6*/ 	.byte	0x08
	.zero		1


	//   ....[4]....
        /*00c8*/ 	.word	0x00000290
        /*00cc*/ 	.word	0x000000ff
        /*00d0*/ 	.word	0x00000010
        /*00d4*/ 	.short	0x0100
        /*00d6*/ 	.byte	0x08
	.zero		1


	//   ....[5]....
        /*00d8*/ 	.word	0x000002a0
        /*00dc*/ 	.word	0x000000ff
        /*00e0*/ 	.word	0x000000a0
        /*00e4*/ 	.short	0x0100
        /*00e6*/ 	.byte	0x08
	.zero		1


	//   ....[6]....
        /*00e8*/ 	.word	0x000002b0
        /*00ec*/ 	.word	0x000000ff
        /*00f0*/ 	.word	0x00000018
        /*00f4*/ 	.short	0x0100
        /*00f6*/ 	.byte	0x08
	.zero		1


	//   ....[7]....
        /*00f8*/ 	.word	0x000002c0
        /*00fc*/ 	.word	0x000000ff
        /*0100*/ 	.word	0x000000a8
        /*0104*/ 	.short	0x0100
        /*0106*/ 	.byte	0x08
	.zero		1


	//   ....[8]....
        /*0108*/ 	.word	0x000002d0
        /*010c*/ 	.word	0x000000ff
        /*0110*/ 	.word	0x00000020
        /*0114*/ 	.short	0x0100
        /*0116*/ 	.byte	0x08
	.zero		1


	//   ....[9]....
        /*0118*/ 	.word	0x000002e0
        /*011c*/ 	.word	0x000000ff
        /*0120*/ 	.word	0x000000b0
        /*0124*/ 	.short	0x0100
        /*0126*/ 	.byte	0x08
	.zero		1


	//   ....[10]....
        /*0128*/ 	.word	0x000002f0
        /*012c*/ 	.word	0x000000ff
        /*0130*/ 	.word	0x00000028
        /*0134*/ 	.short	0x0100
        /*0136*/ 	.byte	0x08
	.zero		1


	//   ....[11]....
        /*0138*/ 	.word	0x00000300
        /*013c*/ 	.word	0x000000ff
        /*0140*/ 	.word	0x000000b8
        /*0144*/ 	.short	0x0100
        /*0146*/ 	.byte	0x08
	.zero		1


	//   ....[12]....
        /*0148*/ 	.word	0x00000310
        /*014c*/ 	.word	0x000000ff
        /*0150*/ 	.word	0x00000030
        /*0154*/ 	.short	0x0100
        /*0156*/ 	.byte	0x08
	.zero		1


	//   ....[13]....
        /*0158*/ 	.word	0x00000320
        /*015c*/ 	.word	0x000000ff
        /*0160*/ 	.word	0x000000c0
        /*0164*/ 	.short	0x0100
        /*0166*/ 	.byte	0x08
	.zero		1


	//   ....[14]....
        /*0168*/ 	.word	0x00000330
        /*016c*/ 	.word	0x000000ff
        /*0170*/ 	.word	0x00000038
        /*0174*/ 	.short	0x0100
        /*0176*/ 	.byte	0x08
	.zero		1


	//   ....[15]....
        /*0178*/ 	.word	0x00000340
        /*017c*/ 	.word	0x000000ff
        /*0180*/ 	.word	0x000000c8
        /*0184*/ 	.short	0x0100
        /*0186*/ 	.byte	0x08
	.zero		1


	//   ....[16]....
        /*0188*/ 	.word	0x00000350
        /*018c*/ 	.word	0x000000ff
        /*0190*/ 	.word	0x00000040
        /*0194*/ 	.short	0x0100
        /*0196*/ 	.byte	0x08
	.zero		1


	//   ....[17]....
        /*0198*/ 	.word	0x00000360
        /*019c*/ 	.word	0x000000ff
        /*01a0*/ 	.word	0x000000d0
        /*01a4*/ 	.short	0x0100
        /*01a6*/ 	.byte	0x08
	.zero		1


	//   ....[18]....
        /*01a8*/ 	.word	0x00000370
        /*01ac*/ 	.word	0x000000ff
        /*01b0*/ 	.word	0x00000048
        /*01b4*/ 	.short	0x0100
        /*01b6*/ 	.byte	0x08
	.zero		1


	//   ....[19]....
        /*01b8*/ 	.word	0x00000380
        /*01bc*/ 	.word	0x000000ff
        /*01c0*/ 	.word	0x000000d8
        /*01c4*/ 	.short	0x0100
        /*01c6*/ 	.byte	0x08
	.zero		1


	//   ....[20]....
        /*01c8*/ 	.word	0x00000390
        /*01cc*/ 	.word	0x000000ff
        /*01d0*/ 	.word	0x00000050
        /*01d4*/ 	.short	0x0100
        /*01d6*/ 	.byte	0x08
	.zero		1


	//   ....[21]....
        /*01d8*/ 	.word	0x000003a0
        /*01dc*/ 	.word	0x000000ff
        /*01e0*/ 	.word	0x000000e0
        /*01e4*/ 	.short	0x0100
        /*01e6*/ 	.byte	0x08
	.zero		1


	//   ....[22]....
        /*01e8*/ 	.word	0x000003b0
        /*01ec*/ 	.word	0x000000ff
        /*01f0*/ 	.word	0x00000058
        /*01f4*/ 	.short	0x0100
        /*01f6*/ 	.byte	0x08
	.zero		1


	//   ....[23]....
        /*01f8*/ 	.word	0x000003c0
        /*01fc*/ 	.word	0x000000ff
        /*0200*/ 	.word	0x000000e8
        /*0204*/ 	.short	0x0100
        /*0206*/ 	.byte	0x08
	.zero		1


	//   ....[24]....
        /*0208*/ 	.word	0x000003d0
        /*020c*/ 	.word	0x000000ff
        /*0210*/ 	.word	0x00000060
        /*0214*/ 	.short	0x0100
        /*0216*/ 	.byte	0x08
	.zero		1


	//   ....[25]....
        /*0218*/ 	.word	0x000003e0
        /*021c*/ 	.word	0x000000ff
        /*0220*/ 	.word	0x000000f0
        /*0224*/ 	.short	0x0100
        /*0226*/ 	.byte	0x08
	.zero		1


	//   ....[26]....
        /*0228*/ 	.word	0x000003f0
        /*022c*/ 	.word	0x000000ff
        /*0230*/ 	.word	0x00000068
        /*0234*/ 	.short	0x0100
        /*0236*/ 	.byte	0x08
	.zero		1


	//   ....[27]....
        /*0238*/ 	.word	0x00000400
        /*023c*/ 	.word	0x000000ff
        /*0240*/ 	.word	0x000000f8
        /*0244*/ 	.short	0x0100
        /*0246*/ 	.byte	0x08
	.zero		1


	//   ....[28]....
        /*0248*/ 	.word	0x00000410
        /*024c*/ 	.word	0x000000ff
        /*0250*/ 	.word	0x00000070
        /*0254*/ 	.short	0x0100
        /*0256*/ 	.byte	0x08
	.zero		1


	//   ....[29]....
        /*0258*/ 	.word	0x00000420
        /*025c*/ 	.word	0x000000ff
        /*0260*/ 	.word	0x00000100
        /*0264*/ 	.short	0x0100
        /*0266*/ 	.byte	0x08
	.zero		1


	//   ....[30]....
        /*0268*/ 	.word	0x00000430
        /*026c*/ 	.word	0x000000ff
        /*0270*/ 	.word	0x00000078
        /*0274*/ 	.short	0x0100
        /*0276*/ 	.byte	0x08
	.zero		1


	//   ....[31]....
        /*0278*/ 	.word	0x00000440
        /*027c*/ 	.word	0x000000ff
        /*0280*/ 	.word	0x00000108
        /*0284*/ 	.short	0x0100
        /*0286*/ 	.byte	0x08
	.zero		1


	//   ....[32]....
        /*0288*/ 	.word	0x00000450
        /*028c*/ 	.word	0x000000ff
        /*0290*/ 	.word	0x00000080
        /*0294*/ 	.short	0x0100
        /*0296*/ 	.byte	0x08
	.zero		1


	//   ....[33]....
        /*0298*/ 	.word	0x00000460
        /*029c*/ 	.word	0x000000ff
        /*02a0*/ 	.word	0x00000110
        /*02a4*/ 	.short	0x0100
        /*02a6*/ 	.byte	0x08
	.zero		1


	//   ....[34]....
        /*02a8*/ 	.word	0x00000470
        /*02ac*/ 	.word	0x000000ff
        /*02b0*/ 	.word	0x00000088
        /*02b4*/ 	.short	0x0100
        /*02b6*/ 	.byte	0x08
	.zero		1


	//   ....[35]....
        /*02b8*/ 	.word	0x00000480
        /*02bc*/ 	.word	0x000000ff
        /*02c0*/ 	.word	0x00000118
        /*02c4*/ 	.short	0x0100
        /*02c6*/ 	.byte	0x08
	.zero		1


	//   ....[36]....
        /*02c8*/ 	.word	0x000008e0
        /*02cc*/ 	.word	0x000000ff
        /*02d0*/ 	.word	0x00000130
        /*02d4*/ 	.short	0x0100
        /*02d6*/ 	.byte	0x06
	.zero		1


	//   ....[37]....
        /*02d8*/ 	.word	0x00000970
        /*02dc*/ 	.word	0x000000ff
        /*02e0*/ 	.word	0x00000138
        /*02e4*/ 	.short	0x0100
        /*02e6*/ 	.byte	0x06
	.zero		1


	//   ....[38]....
        /*02e8*/ 	.word	0x000016a0
        /*02ec*/ 	.word	0x00000003
        /*02f0*/ 	.word	0x00000000
        /*02f4*/ 	.short	0x010a
        /*02f6*/ 	.byte	0x3f
	.zero		1


	//   ....[39]....
        /*02f8*/ 	.word	0x000016e0
        /*02fc*/ 	.word	0x00000003
        /*0300*/ 	.word	0x00000000
        /*0304*/ 	.short	0x010a
        /*0306*/ 	.byte	0x3f
	.zero		1


	//   ....[40]....
        /*0308*/ 	.word	0x000019b0
        /*030c*/ 	.word	0x00000005
        /*0310*/ 	.word	0x00000000
        /*0314*/ 	.short	0x010a
        /*0316*/ 	.byte	0x3f
	.zero		1


	//   ....[41]....
        /*0318*/ 	.word	0x000019f0
        /*031c*/ 	.word	0x00000005
        /*0320*/ 	.word	0x00000000
        /*0324*/ 	.short	0x010a
        /*0326*/ 	.byte	0x3f
	.zero		1


	//   ....[42]....
        /*0328*/ 	.word	0x00001b50
        /*032c*/ 	.word	0x00000005
        /*0330*/ 	.word	0x00000000
        /*0334*/ 	.short	0x0101
        /*0336*/ 	.byte	0x3f
	.zero		1


	//   ....[43]....
        /*0338*/ 	.word	0x00001d70
        /*033c*/ 	.word	0x00000003
        /*0340*/ 	.word	0x00000000
        /*0344*/ 	.short	0x0101
        /*0346*/ 	.byte	0x3f
	.zero		1


	//   ....[44]....
        /*0348*/ 	.word	0x00005350
        /*034c*/ 	.word	0x0000000e
        /*0350*/ 	.word	0x00000090
        /*0354*/ 	.short	0x010a
        /*0356*/ 	.byte	0x3f
	.zero		1


	//   ....[45]....
        /*0358*/ 	.word	0x00005700
        /*035c*/ 	.word	0x00000006
        /*0360*/ 	.word	0x00000138
        /*0364*/ 	.short	0x0101
        /*0366*/ 	.byte	0x3f
	.zero		1


	//   ....[46]....
        /*0368*/ 	.word	0x00005e30
        /*036c*/ 	.word	0x00000007
        /*0370*/ 	.word	0x00000000
        /*0374*/ 	.short	0x010a
        /*0376*/ 	.byte	0x3f
	.zero		1


	//   ....[47]....
        /*0378*/ 	.word	0x00005eb0
        /*037c*/ 	.word	0x00000009
        /*0380*/ 	.word	0x00000000
        /*0384*/ 	.short	0x010a
        /*0386*/ 	.byte	0x3f
	.zero		1


	//   ....[48]....
        /*0388*/ 	.word	0x00005f40
        /*038c*/ 	.word	0x00000006
        /*0390*/ 	.word	0x00000000
        /*0394*/ 	.short	0x010a
        /*0396*/ 	.byte	0x3f
	.zero		1


	//   ....[49]....
        /*0398*/ 	.word	0x00005fd0
        /*039c*/ 	.word	0x00000009
        /*03a0*/ 	.word	0x00000000
        /*03a4*/ 	.short	0x010a
        /*03a6*/ 	.byte	0x3f
	.zero		1


	//   ....[50]....
        /*03a8*/ 	.word	0x00006060
        /*03ac*/ 	.word	0x00000006
        /*03b0*/ 	.word	0x00000000
        /*03b4*/ 	.short	0x010a
        /*03b6*/ 	.byte	0x3f
	.zero		1


	//   ....[51]....
        /*03b8*/ 	.word	0x000060f0
        /*03bc*/ 	.word	0x00000009
        /*03c0*/ 	.word	0x00000000
        /*03c4*/ 	.short	0x010a
        /*03c6*/ 	.byte	0x3f
	.zero		1


	//   ....[52]....
        /*03c8*/ 	.word	0x00006180
        /*03cc*/ 	.word	0x00000006
        /*03d0*/ 	.word	0x00000000
        /*03d4*/ 	.short	0x010a
        /*03d6*/ 	.byte	0x3f
	.zero		1


	//   ....[53]....
        /*03d8*/ 	.word	0x00006210
        /*03dc*/ 	.word	0x00000009
        /*03e0*/ 	.word	0x00000000
        /*03e4*/ 	.short	0x010a
        /*03e6*/ 	.byte	0x3f
	.zero		1


	//   ....[54]....
        /*03e8*/ 	.word	0x000062a0
        /*03ec*/ 	.word	0x00000006
        /*03f0*/ 	.word	0x00000000
        /*03f4*/ 	.short	0x010a
        /*03f6*/ 	.byte	0x3f
	.zero		1


	//   ....[55]....
        /*03f8*/ 	.word	0x00006330
        /*03fc*/ 	.word	0x00000009
        /*0400*/ 	.word	0x00000000
        /*0404*/ 	.short	0x010a
        /*0406*/ 	.byte	0x3f
	.zero		1


	//   ....[56]....
        /*0408*/ 	.word	0x000063c0
        /*040c*/ 	.word	0x00000006
        /*0410*/ 	.word	0x00000000
        /*0414*/ 	.short	0x010a
        /*0416*/ 	.byte	0x3f
	.zero		1


	//   ....[57]....
        /*0418*/ 	.word	0x00006450
        /*041c*/ 	.word	0x00000009
        /*0420*/ 	.word	0x00000000
        /*0424*/ 	.short	0x010a
        /*0426*/ 	.byte	0x3f
	.zero		1


	//   ....[58]....
        /*0428*/ 	.word	0x000064e0
        /*042c*/ 	.word	0x00000006
        /*0430*/ 	.word	0x00000000
        /*0434*/ 	.short	0x010a
        /*0436*/ 	.byte	0x3f
	.zero		1


	//   ....[59]....
        /*0438*/ 	.word	0x00006570
        /*043c*/ 	.word	0x00000009
        /*0440*/ 	.word	0x00000000
        /*0444*/ 	.short	0x010a
        /*0446*/ 	.byte	0x3f
	.zero		1


	//   ....[60]....
        /*0448*/ 	.word	0x00006600
        /*044c*/ 	.word	0x00000006
        /*0450*/ 	.word	0x00000000
        /*0454*/ 	.short	0x010a
        /*0456*/ 	.byte	0x3f
	.zero		1


	//   ....[61]....
        /*0458*/ 	.word	0x00006690
        /*045c*/ 	.word	0x00000009
        /*0460*/ 	.word	0x00000000
        /*0464*/ 	.short	0x010a
        /*0466*/ 	.byte	0x3f
	.zero		1


	//   ....[62]....
        /*0468*/ 	.word	0x00006720
        /*046c*/ 	.word	0x00000006
        /*0470*/ 	.word	0x00000000
        /*0474*/ 	.short	0x010a
        /*0476*/ 	.byte	0x3f
	.zero		1


	//   ....[63]....
        /*0478*/ 	.word	0x000067b0
        /*047c*/ 	.word	0x00000003
        /*0480*/ 	.word	0x00000000
        /*0484*/ 	.short	0x010a
        /*0486*/ 	.byte	0x3f
	.zero		1


	//   ....[64]....
        /*0488*/ 	.word	0x00006810
        /*048c*/ 	.word	0x00000003
        /*0490*/ 	.word	0x00000000
        /*0494*/ 	.short	0x010a
        /*0496*/ 	.byte	0x3f
	.zero		1


	//   ....[65]....
        /*0498*/ 	.word	0x00006860
        /*049c*/ 	.word	0x00000005
        /*04a0*/ 	.word	0x00000000
        /*04a4*/ 	.short	0x010a
        /*04a6*/ 	.byte	0x3f
	.zero		1


	//   ....[66]....
        /*04a8*/ 	.word	0x00006930
        /*04ac*/ 	.word	0x0000000e
        /*04b0*/ 	.word	0x00000090
        /*04b4*/ 	.short	0x010a
        /*04b6*/ 	.byte	0x3f
	.zero		1


	//   ....[67]....
        /*04b8*/ 	.word	0x00006a00
        /*04bc*/ 	.word	0x00000007
        /*04c0*/ 	.word	0x00000000
        /*04c4*/ 	.short	0x010a
        /*04c6*/ 	.byte	0x3f
	.zero		1


	//   ....[68]....
        /*04c8*/ 	.word	0x00006a50
        /*04cc*/ 	.word	0x00000009
        /*04d0*/ 	.word	0x00000000
        /*04d4*/ 	.short	0x010a
        /*04d6*/ 	.byte	0x3f
	.zero		1


	//   ....[69]....
        /*04d8*/ 	.word	0x00006aa0
        /*04dc*/ 	.word	0x00000006
        /*04e0*/ 	.word	0x00000000
        /*04e4*/ 	.short	0x010a
        /*04e6*/ 	.byte	0x3f
	.zero		1


	//   ....[70]....
        /*04e8*/ 	.word	0x00006af0
        /*04ec*/ 	.word	0x00000009
        /*04f0*/ 	.word	0x00000000
        /*04f4*/ 	.short	0x010a
        /*04f6*/ 	.byte	0x3f
	.zero		1


	//   ....[71]....
        /*04f8*/ 	.word	0x00006b40
        /*04fc*/ 	.word	0x00000006
        /*0500*/ 	.word	0x00000000
        /*0504*/ 	.short	0x010a
        /*0506*/ 	.byte	0x3f
	.zero		1


	//   ....[72]....
        /*0508*/ 	.word	0x00006b90
        /*050c*/ 	.word	0x00000009
        /*0510*/ 	.word	0x00000000
        /*0514*/ 	.short	0x010a
        /*0516*/ 	.byte	0x3f
	.zero		1


	//   ....[73]....
        /*0518*/ 	.word	0x00006be0
        /*051c*/ 	.word	0x00000006
        /*0520*/ 	.word	0x00000000
        /*0524*/ 	.short	0x010a
        /*0526*/ 	.byte	0x3f
	.zero		1


	//   ....[74]....
        /*0528*/ 	.word	0x00006c30
        /*052c*/ 	.word	0x00000009
        /*0530*/ 	.word	0x00000000
        /*0534*/ 	.short	0x010a
        /*0536*/ 	.byte	0x3f
	.zero		1


	//   ....[75]....
        /*0538*/ 	.word	0x00006c80
        /*053c*/ 	.word	0x00000006
        /*0540*/ 	.word	0x00000000
        /*0544*/ 	.short	0x010a
        /*0546*/ 	.byte	0x3f
	.zero		1


	//   ....[76]....
        /*0548*/ 	.word	0x00006cd0
        /*054c*/ 	.word	0x00000009
        /*0550*/ 	.word	0x00000000
        /*0554*/ 	.short	0x010a
        /*0556*/ 	.byte	0x3f
	.zero		1


	//   ....[77]....
        /*0558*/ 	.word	0x00006d20
        /*055c*/ 	.word	0x00000006
        /*0560*/ 	.word	0x00000000
        /*0564*/ 	.short	0x010a
        /*0566*/ 	.byte	0x3f
	.zero		1


	//   ....[78]....
        /*0568*/ 	.word	0x00006d70
        /*056c*/ 	.word	0x00000009
        /*0570*/ 	.word	0x00000000
        /*0574*/ 	.short	0x010a
        /*0576*/ 	.byte	0x3f
	.zero		1


	//   ....[79]....
        /*0578*/ 	.word	0x00006dc0
        /*057c*/ 	.word	0x00000006
        /*0580*/ 	.word	0x00000000
        /*0584*/ 	.short	0x010a
        /*0586*/ 	.byte	0x3f
	.zero		1


	//   ....[80]....
        /*0588*/ 	.word	0x00006e10
        /*058c*/ 	.word	0x00000009
        /*0590*/ 	.word	0x00000000
        /*0594*/ 	.short	0x010a
        /*0596*/ 	.byte	0x3f
	.zero		1


	//   ....[81]....
        /*0598*/ 	.word	0x00006e60
        /*059c*/ 	.word	0x00000006
        /*05a0*/ 	.word	0x00000000
        /*05a4*/ 	.short	0x010a
        /*05a6*/ 	.byte	0x3f
	.zero		1


	//   ....[82]....
        /*05a8*/ 	.word	0x00006eb0
        /*05ac*/ 	.word	0x00000009
        /*05b0*/ 	.word	0x00000000
        /*05b4*/ 	.short	0x010a
        /*05b6*/ 	.byte	0x3f
	.zero		1


	//   ....[83]....
        /*05b8*/ 	.word	0x00006f00
        /*05bc*/ 	.word	0x00000006
        /*05c0*/ 	.word	0x00000000
        /*05c4*/ 	.short	0x010a
        /*05c6*/ 	.byte	0x3f
	.zero		1


	//----- nvinfo : EIATTR_NUM_MBARRIERS
	.align		4
.L_35:
        /*05c8*/ 	.byte	0x03, 0x38
        /*05ca*/ 	.short	0x0026


	//----- nvinfo : EIATTR_EXIT_INSTR_OFFSETS
	.align		4
        /*05cc*/ 	.byte	0x04, 0x1c
        /*05ce*/ 	.short	(.L_37 - .L_36)


	//   ....[0]....
.L_36:
        /*05d0*/ 	.word	0x00000b40


	//   ....[1]....
        /*05d4*/ 	.word	0x00001350


	//   ....[2]....
        /*05d8*/ 	.word	0x00004990


	//   ....[3]....
        /*05dc*/ 	.word	0x00004ef0


	//   ....[4]....
        /*05e0*/ 	.word	0x00006800


	//----- nvinfo : EIATTR_MAX_THREADS
	.align		4
.L_37:
        /*05e4*/ 	.byte	0x04, 0x05
        /*05e6*/ 	.short	(.L_39 - .L_38)
.L_38:
        /*05e8*/ 	.word	0x00000180
        /*05ec*/ 	.word	0x00000001
        /*05f0*/ 	.word	0x00000001


	//----- nvinfo : EIATTR_CRS_STACK_SIZE
	.align		4
.L_39:
        /*05f4*/ 	.byte	0x04, 0x1e
        /*05f6*/ 	.short	(.L_41 - .L_40)
.L_40:
        /*05f8*/ 	.word	0x00000000


	//----- nvinfo : EIATTR_CBANK_PARAM_SIZE
	.align		4
.L_41:
        /*05fc*/ 	.byte	0x03, 0x19
        /*05fe*/ 	.short	0x0470


	//----- nvinfo : EIATTR_PARAM_CBANK
	.align		4
        /*0600*/ 	.byte	0x04, 0x0a
        /*0602*/ 	.short	(.L_43 - .L_42)
	.align		4
.L_42:
        /*0604*/ 	.word	index@(.nv.constant0._ZN7cutlass13device_kernelINS_4gemm6kernel13GemmUniversalIN4cute5tupleIJiiiiEEENS1_10collective13CollectiveMmaINS1_34MainloopSm90TmaGmmaWarpSpecializedILi18ENS5_IJNS4_1CILi2EEENSA_ILi4EEENSA_ILi1EEEEEENS1_35KernelTmaWarpSpecializedCooperativeEEENS5_IJNSA_ILi128EEENSA_ILi64EEENSA_ILi32EEEEEENS_10bfloat16_tENS5_IJlSD_lEEESL_SM_NS4_8TiledMMAINS4_8MMA_AtomIJNS4_4SM904GMMA27MMA_64x64x16_F32BF16BF16_SSILNSQ_5MajorE0ELSS_0ELNSQ_7ScaleInE1ELST_1EEEEEENS4_6LayoutINS5_IJSB_SD_SD_EEENS5_IJSD_NSA_ILi0EEESY_EEEEENS5_IJNS4_10UnderscoreES11_S11_EEEEENS4_23SM90_TMA_LOAD_MULTICASTENS4_14ComposedLayoutINS4_7SwizzleILi2ELi4ELi3EEENS4_18smem_ptr_flag_bitsILi16EEENSW_INS5_IJNSA_ILi8EEESJ_EEENS5_IJSJ_SD_EEEEEEEvNS4_8identityES14_S1E_vS1F_EENS_8epilogue10collective6detail29Sm90TmaWarpSpecializedAdapterINS1I_15DefaultEpilogueISL_SM_SM_NS1H_6thread17LinearCombinationISL_Li1EffLNS1M_9ScaleType4KindE0ELNS_15FloatRoundStyleE2ESL_EENS1_15EpilogueDefaultEEEEEvvEEEEvNT_6ParamsE)
        /*0608*/ 	.short	0x0210
        /*060a*/ 	.short	0x0470


	//----- nvinfo : EIATTR_SW_WAR
	.align		4
.L_43:
        /*060c*/ 	.byte	0x04, 0x36
        /*060e*/ 	.short	(.L_45 - .L_44)
.L_44:
        /*0610*/ 	.word	0x00000008
.L_45:


//--------------------- .nv.callgraph             --------------------------
	.section	.nv.callgraph,"",@"SHT_CUDA_CALLGRAPH"
	.align	4
	.sectionentsize	8
	.align		4
        /*0000*/ 	.word	0x00000000
	.align		4
        /*0004*/ 	.word	0xffffffff
	.align		4
        /*0008*/ 	.word	index@(_ZN7cutlass13device_kernelINS_4gemm6kernel13GemmUniversalIN4cute5tupleIJiiiiEEENS1_10collective13CollectiveMmaINS1_34MainloopSm90TmaGmmaWarpSpecializedILi18ENS5_IJNS4_1CILi2EEENSA_ILi4EEENSA_ILi1EEEEEENS1_35KernelTmaWarpSpecializedCooperativeEEENS5_IJNSA_ILi128EEENSA_ILi64EEENSA_ILi32EEEEEENS_10bfloat16_tENS5_IJlSD_lEEESL_SM_NS4_8TiledMMAINS4_8MMA_AtomIJNS4_4SM904GMMA27MMA_64x64x16_F32BF16BF16_SSILNSQ_5MajorE0ELSS_0ELNSQ_7ScaleInE1ELST_1EEEEEENS4_6LayoutINS5_IJSB_SD_SD_EEENS5_IJSD_NSA_ILi0EEESY_EEEEENS5_IJNS4_10UnderscoreES11_S11_EEEEENS4_23SM90_TMA_LOAD_MULTICASTENS4_14ComposedLayoutINS4_7SwizzleILi2ELi4ELi3EEENS4_18smem_ptr_flag_bitsILi16EEENSW_INS5_IJNSA_ILi8EEESJ_EEENS5_IJSJ_SD_EEEEEEEvNS4_8identityES14_S1E_vS1F_EENS_8epilogue10collective6detail29Sm90TmaWarpSpecializedAdapterINS1I_15DefaultEpilogueISL_SM_SM_NS1H_6thread17LinearCombinationISL_Li1EffLNS1M_9ScaleType4KindE0ELNS_15FloatRoundStyleE2ESL_EENS1_15EpilogueDefaultEEEEEvvEEEEvNT_6ParamsE)
	.align		4
        /*000c*/ 	.word	index@(__assertfail)
	.align		4
        /*0010*/ 	.word	0x00000000
	.align		4
        /*0014*/ 	.word	0xfffffffe
	.align		4
        /*0018*/ 	.word	0x00000000
	.align		4
        /*001c*/ 	.word	0xfffffffd
	.align		4
        /*0020*/ 	.word	0x00000000
	.align		4
        /*0024*/ 	.word	0xfffffffc


//--------------------- .nv.constant4             --------------------------
	.section	.nv.constant4,"a",@progbits
	.align	8
	.align		8
.nv.constant4:
        /*0000*/ 	.dword	__assertfail
	.align		8
        /*0008*/ 	.dword	__unnamed_1
	.align		8
        /*0010*/ 	.dword	_ZN40_INTERNAL_d9ac03b2_4_k_cu_5825d30b_197114cuda3std3__45__cpo5beginE
	.align		8
        /*0018*/ 	.dword	_ZN40_INTERNAL_d9ac03b2_4_k_cu_5825d30b_197114cuda3std3__45__cpo3endE
	.align		8
        /*0020*/ 	.dword	_ZN40_INTERNAL_d9ac03b2_4_k_cu_5825d30b_197114cuda3std3__45__cpo6cbeginE
	.align		8
        /*0028*/ 	.dword	_ZN40_INTERNAL_d9ac03b2_4_k_cu_5825d30b_197114cuda3std3__45__cpo4cendE
	.align		8
        /*0030*/ 	.dword	_ZN40_INTERNAL_d9ac03b2_4_k_cu_5825d30b_197114cuda3std3__442_GLOBAL__N__d9ac03b2_4_k_cu_5825d30b_197116ignoreE
	.align		8
        /*0038*/ 	.dword	_ZN40_INTERNAL_d9ac03b2_4_k_cu_5825d30b_197114cuda3std3__419piecewise_constructE
	.align		8
        /*0040*/ 	.dword	_ZN40_INTERNAL_d9ac03b2_4_k_cu_5825d30b_197114cuda3std3__48in_placeE
	.align		8
        /*0048*/ 	.dword	_ZN40_INTERNAL_d9ac03b2_4_k_cu_5825d30b_197114cuda3std6ranges3__45__cpo4swapE
	.align		8
        /*0050*/ 	.dword	_ZN40_INTERNAL_d9ac03b2_4_k_cu_5825d30b_197114cuda3std6ranges3__45__cpo9iter_moveE
	.align		8
        /*0058*/ 	.dword	_ZN40_INTERNAL_d9ac03b2_4_k_cu_5825d30b_197114cute7productE
	.align		8
        /*0060*/ 	.dword	_ZN40_INTERNAL_d9ac03b2_4_k_cu_5825d30b_197114cute1_E
	.align		8
        /*0068*/ 	.dword	$str$22
	.align		8
        /*0070*/ 	.dword	$str$23


//--------------------- .text._ZN7cutlass13device_kernelINS_4gemm6kernel13GemmUniversalIN4cute5tupleIJiiiiEEENS1_10collective13CollectiveMmaINS1_34MainloopSm90TmaGmmaWarpSpecializedILi18ENS5_IJNS4_1CILi2EEENSA_ILi4EEENSA_ILi1EEEEEENS1_35KernelTmaWarpSpecializedCooperativeEEENS5_IJNSA_ILi128EEENSA_ILi64EEENSA_ILi32EEEEEENS_10bfloat16_tENS5_IJlSD_lEEESL_SM_NS4_8TiledMMAINS4_8MMA_AtomIJNS4_4SM904GMMA27MMA_64x64x16_F32BF16BF16_SSILNSQ_5MajorE0ELSS_0ELNSQ_7ScaleInE1ELST_1EEEEEENS4_6LayoutINS5_IJSB_SD_SD_EEENS5_IJSD_NSA_ILi0EEESY_EEEEENS5_IJNS4_10UnderscoreES11_S11_EEEEENS4_23SM90_TMA_LOAD_MULTICASTENS4_14ComposedLayoutINS4_7SwizzleILi2ELi4ELi3EEENS4_18smem_ptr_flag_bitsILi16EEENSW_INS5_IJNSA_ILi8EEESJ_EEENS5_IJSJ_SD_EEEEEEEvNS4_8identityES14_S1E_vS1F_EENS_8epilogue10collective6detail29Sm90TmaWarpSpecializedAdapterINS1I_15DefaultEpilogueISL_SM_SM_NS1H_6thread17LinearCombinationISL_Li1EffLNS1M_9ScaleType4KindE0ELNS_15FloatRoundStyleE2ESL_EENS1_15EpilogueDefaultEEEEEvvEEEEvNT_6ParamsE --------------------------
	.section	.text._ZN7cutlass13device_kernelINS_4gemm6kernel13GemmUniversalIN4cute5tupleIJiiiiEEENS1_10collective13CollectiveMmaINS1_34MainloopSm90TmaGmmaWarpSpecializedILi18ENS5_IJNS4_1CILi2EEENSA_ILi4EEENSA_ILi1EEEEEENS1_35KernelTmaWarpSpecializedCooperativeEEENS5_IJNSA_ILi128EEENSA_ILi64EEENSA_ILi32EEEEEENS_10bfloat16_tENS5_IJlSD_lEEESL_SM_NS4_8TiledMMAINS4_8MMA_AtomIJNS4_4SM904GMMA27MMA_64x64x16_F32BF16BF16_SSILNSQ_5MajorE0ELSS_0ELNSQ_7ScaleInE1ELST_1EEEEEENS4_6LayoutINS5_IJSB_SD_SD_EEENS5_IJSD_NSA_ILi0EEESY_EEEEENS5_IJNS4_10UnderscoreES11_S11_EEEEENS4_23SM90_TMA_LOAD_MULTICASTENS4_14ComposedLayoutINS4_7SwizzleILi2ELi4ELi3EEENS4_18smem_ptr_flag_bitsILi16EEENSW_INS5_IJNSA_ILi8EEESJ_EEENS5_IJSJ_SD_EEEEEEEvNS4_8identityES14_S1E_vS1F_EENS_8epilogue10collective6detail29Sm90TmaWarpSpecializedAdapterINS1I_15DefaultEpilogueISL_SM_SM_NS1H_6thread17LinearCombinationISL_Li1EffLNS1M_9ScaleType4KindE0ELNS_15FloatRoundStyleE2ESL_EENS1_15EpilogueDefaultEEEEEvvEEEEvNT_6ParamsE,"ax",@progbits
	.align	128
.text._ZN7cutlass13device_kernelINS_4gemm6kernel13GemmUniversalIN4cute5tupleIJiiiiEEENS1_10collective13CollectiveMmaINS1_34MainloopSm90TmaGmmaWarpSpecializedILi18ENS5_IJNS4_1CILi2EEENSA_ILi4EEENSA_ILi1EEEEEENS1_35KernelTmaWarpSpecializedCooperativeEEENS5_IJNSA_ILi128EEENSA_ILi64EEENSA_ILi32EEEEEENS_10bfloat16_tENS5_IJlSD_lEEESL_SM_NS4_8TiledMMAINS4_8MMA_AtomIJNS4_4SM904GMMA27MMA_64x64x16_F32BF16BF16_SSILNSQ_5MajorE0ELSS_0ELNSQ_7ScaleInE1ELST_1EEEEEENS4_6LayoutINS5_IJSB_SD_SD_EEENS5_IJSD_NSA_ILi0EEESY_EEEEENS5_IJNS4_10UnderscoreES11_S11_EEEEENS4_23SM90_TMA_LOAD_MULTICASTENS4_14ComposedLayoutINS4_7SwizzleILi2ELi4ELi3EEENS4_18smem_ptr_flag_bitsILi16EEENSW_INS5_IJNSA_ILi8EEESJ_EEENS5_IJSJ_SD_EEEEEEEvNS4_8identityES14_S1E_vS1F_EENS_8epilogue10collective6detail29Sm90TmaWarpSpecializedAdapterINS1I_15DefaultEpilogueISL_SM_SM_NS1H_6thread17LinearCombinationISL_Li1EffLNS1M_9ScaleType4KindE0ELNS_15FloatRoundStyleE2ESL_EENS1_15EpilogueDefaultEEEEEvvEEEEvNT_6ParamsE:
        .type           _ZN7cutlass13device_kernelINS_4gemm6kernel13GemmUniversalIN4cute5tupleIJiiiiEEENS1_10collective13CollectiveMmaINS1_34MainloopSm90TmaGmmaWarpSpecializedILi18ENS5_IJNS4_1CILi2EEENSA_ILi4EEENSA_ILi1EEEEEENS1_35KernelTmaWarpSpecializedCooperativeEEENS5_IJNSA_ILi128EEENSA_ILi64EEENSA_ILi32EEEEEENS_10bfloat16_tENS5_IJlSD_lEEESL_SM_NS4_8TiledMMAINS4_8MMA_AtomIJNS4_4SM904GMMA27MMA_64x64x16_F32BF16BF16_SSILNSQ_5MajorE0ELSS_0ELNSQ_7ScaleInE1ELST_1EEEEEENS4_6LayoutINS5_IJSB_SD_SD_EEENS5_IJSD_NSA_ILi0EEESY_EEEEENS5_IJNS4_10UnderscoreES11_S11_EEEEENS4_23SM90_TMA_LOAD_MULTICASTENS4_14ComposedLayoutINS4_7SwizzleILi2ELi4ELi3EEENS4_18smem_ptr_flag_bitsILi16EEENSW_INS5_IJNSA_ILi8EEESJ_EEENS5_IJSJ_SD_EEEEEEEvNS4_8identityES14_S1E_vS1F_EENS_8epilogue10collective6detail29Sm90TmaWarpSpecializedAdapterINS1I_15DefaultEpilogueISL_SM_SM_NS1H_6thread17LinearCombinationISL_Li1EffLNS1M_9ScaleType4KindE0ELNS_15FloatRoundStyleE2ESL_EENS1_15EpilogueDefaultEEEEEvvEEEEvNT_6ParamsE,@function
        .size           _ZN7cutlass13device_kernelINS_4gemm6kernel13GemmUniversalIN4cute5tupleIJiiiiEEENS1_10collective13CollectiveMmaINS1_34MainloopSm90TmaGmmaWarpSpecializedILi18ENS5_IJNS4_1CILi2EEENSA_ILi4EEENSA_ILi1EEEEEENS1_35KernelTmaWarpSpecializedCooperativeEEENS5_IJNSA_ILi128EEENSA_ILi64EEENSA_ILi32EEEEEENS_10bfloat16_tENS5_IJlSD_lEEESL_SM_NS4_8TiledMMAINS4_8MMA_AtomIJNS4_4SM904GMMA27MMA_64x64x16_F32BF16BF16_SSILNSQ_5MajorE0ELSS_0ELNSQ_7ScaleInE1ELST_1EEEEEENS4_6LayoutINS5_IJSB_SD_SD_EEENS5_IJSD_NSA_ILi0EEESY_EEEEENS5_IJNS4_10UnderscoreES11_S11_EEEEENS4_23SM90_TMA_LOAD_MULTICASTENS4_14ComposedLayoutINS4_7SwizzleILi2ELi4ELi3EEENS4_18smem_ptr_flag_bitsILi16EEENSW_INS5_IJNSA_ILi8EEESJ_EEENS5_IJSJ_SD_EEEEEEEvNS4_8identityES14_S1E_vS1F_EENS_8epilogue10collective6detail29Sm90TmaWarpSpecializedAdapterINS1I_15DefaultEpilogueISL_SM_SM_NS1H_6thread17LinearCombinationISL_Li1EffLNS1M_9ScaleType4KindE0ELNS_15FloatRoundStyleE2ESL_EENS1_15EpilogueDefaultEEEEEvvEEEEvNT_6ParamsE,(.L_x_164 - _ZN7cutlass13device_kernelINS_4gemm6kernel13GemmUniversalIN4cute5tupleIJiiiiEEENS1_10collective13CollectiveMmaINS1_34MainloopSm90TmaGmmaWarpSpecializedILi18ENS5_IJNS4_1CILi2EEENSA_ILi4EEENSA_ILi1EEEEEENS1_35KernelTmaWarpSpecializedCooperativeEEENS5_IJNSA_ILi128EEENSA_ILi64EEENSA_ILi32EEEEEENS_10bfloat16_tENS5_IJlSD_lEEESL_SM_NS4_8TiledMMAINS4_8MMA_AtomIJNS4_4SM904GMMA27MMA_64x64x16_F32BF16BF16_SSILNSQ_5MajorE0ELSS_0ELNSQ_7ScaleInE1ELST_1EEEEEENS4_6LayoutINS5_IJSB_SD_SD_EEENS5_IJSD_NSA_ILi0EEESY_EEEEENS5_IJNS4_10UnderscoreES11_S11_EEEEENS4_23SM90_TMA_LOAD_MULTICASTENS4_14ComposedLayoutINS4_7SwizzleILi2ELi4ELi3EEENS4_18smem_ptr_flag_bitsILi16EEENSW_INS5_IJNSA_ILi8EEESJ_EEENS5_IJSJ_SD_EEEEEEEvNS4_8identityES14_S1E_vS1F_EENS_8epilogue10collective6detail29Sm90TmaWarpSpecializedAdapterINS1I_15DefaultEpilogueISL_SM_SM_NS1H_6thread17LinearCombinationISL_Li1EffLNS1M_9ScaleType4KindE0ELNS_15FloatRoundStyleE2ESL_EENS1_15EpilogueDefaultEEEEEvvEEEEvNT_6ParamsE)
        .other          _ZN7cutlass13device_kernelINS_4gemm6kernel13GemmUniversalIN4cute5tupleIJiiiiEEENS1_10collective13CollectiveMmaINS1_34MainloopSm90TmaGmmaWarpSpecializedILi18ENS5_IJNS4_1CILi2EEENSA_ILi4EEENSA_ILi1EEEEEENS1_35KernelTmaWarpSpecializedCooperativeEEENS5_IJNSA_ILi128EEENSA_ILi64EEENSA_ILi32EEEEEENS_10bfloat16_tENS5_IJlSD_lEEESL_SM_NS4_8TiledMMAINS4_8MMA_AtomIJNS4_4SM904GMMA27MMA_64x64x16_F32BF16BF16_SSILNSQ_5MajorE0ELSS_0ELNSQ_7ScaleInE1ELST_1EEEEEENS4_6LayoutINS5_IJSB_SD_SD_EEENS5_IJSD_NSA_ILi0EEESY_EEEEENS5_IJNS4_10UnderscoreES11_S11_EEEEENS4_23SM90_TMA_LOAD_MULTICASTENS4_14ComposedLayoutINS4_7SwizzleILi2ELi4ELi3EEENS4_18smem_ptr_flag_bitsILi16EEENSW_INS5_IJNSA_ILi8EEESJ_EEENS5_IJSJ_SD_EEEEEEEvNS4_8identityES14_S1E_vS1F_EENS_8epilogue10collective6detail29Sm90TmaWarpSpecializedAdapterINS1I_15DefaultEpilogueISL_SM_SM_NS1H_6thread17LinearCombinationISL_Li1EffLNS1M_9ScaleType4KindE0ELNS_15FloatRoundStyleE2ESL_EENS1_15EpilogueDefaultEEEEEvvEEEEvNT_6ParamsE,@"STO_CUDA_ENTRY STV_DEFAULT"
_ZN7cutlass13device_kernelINS_4gemm6kernel13GemmUniversalIN4cute5tupleIJiiiiEEENS1_10collective13CollectiveMmaINS1_34MainloopSm90TmaGmmaWarpSpecializedILi18ENS5_IJNS4_1CILi2EEENSA_ILi4EEENSA_ILi1EEEEEENS1_35KernelTmaWarpSpecializedCooperativeEEENS5_IJNSA_ILi128EEENSA_ILi64EEENSA_ILi32EEEEEENS_10bfloat16_tENS5_IJlSD_lEEESL_SM_NS4_8TiledMMAINS4_8MMA_AtomIJNS4_4SM904GMMA27MMA_64x64x16_F32BF16BF16_SSILNSQ_5MajorE0ELSS_0ELNSQ_7ScaleInE1ELST_1EEEEEENS4_6LayoutINS5_IJSB_SD_SD_EEENS5_IJSD_NSA_ILi0EEESY_EEEEENS5_IJNS4_10UnderscoreES11_S11_EEEEENS4_23SM90_TMA_LOAD_MULTICASTENS4_14ComposedLayoutINS4_7SwizzleILi2ELi4ELi3EEENS4_18smem_ptr_flag_bitsILi16EEENSW_INS5_IJNSA_ILi8EEESJ_EEENS5_IJSJ_SD_EEEEEEEvNS4_8identityES14_S1E_vS1F_EENS_8epilogue10collective6detail29Sm90TmaWarpSpecializedAdapterINS1I_15DefaultEpilogueISL_SM_SM_NS1H_6thread17LinearCombinationISL_Li1EffLNS1M_9ScaleType4KindE0ELNS_15FloatRoundStyleE2ESL_EENS1_15EpilogueDefaultEEEEEvvEEEEvNT_6ParamsE:
[----:B------:R-:W0:Y:S01]  /*0000*/  LDC R1, c[0x0][0x28] ;  /* 0x00000a00ff017b82 */ /* 0x000e220000000800 */
[----:B------:R-:W1:Y:S01]  /*0010*/  S2R R18, SR_TID.X ;  /* 0x0000000000127919 */ /* 0x000e620000002100 */
[----:B------:R-:W-:Y:S01]  /*0020*/  ELECT P0, URZ, PT ;  /* 0x00000000003f782f */ /* 0x000fe20003800000 */
[----:B------:R-:W-:Y:S01]  /*0030*/  BSSY B0, `(.L_x_0) ;  /* 0x000000f000007945 */ /* 0x000fe20003800000 */
[--C-:B-1----:R-:W-:Y:S02]  /*0040*/  SHF.R.U32.HI R0, RZ, 0x5, R18.reuse ;  /* 0x00000005ff007819 */ /* 0x102fe40000011612 */
[----:B------:R-:W-:-:S03]  /*0050*/  SHF.R.U32.HI R3, RZ, 0x7, R18 ;  /* 0x00000007ff037819 */ /* 0x000fc60000011612 */
[----:B------:R-:W1:Y:S04]  /*0060*/  SHFL.IDX PT, R2, R0, RZ, 0x1f ;  /* 0x00001fff00027589 */ /* 0x000e6800000e0000 */
[----:B------:R2:W3:Y:S01]  /*0070*/  SHFL.IDX PT, R5, R3, RZ, 0x1f ;  /* 0x00001fff03057589 */ /* 0x0004e200000e0000 */
[----:B-1----:R-:W-:-:S13]  /*0080*/  ISETP.NE.OR P0, PT, R2, RZ, !P0 ;  /* 0x000000ff0200720c */ /* 0x002fda0004705670 */
[----:B0-23--:R-:W-:Y:S05]  /*0090*/  @P0 BRA `(.L_x_1) ;  /* 0x0000000000200947 */ /* 0x00dfea0003800000 */
[----:B------:R-:W-:Y:S02]  /*00a0*/  ULDC.64 UR4, c[0x0][0x198] ;  /* 0x0000660000047ab9 */ /* 0x000fe40000000a00 */
[----:B------:R-:W-:Y:S02]  /*00b0*/  UIADD3 UR6, UP0, UR4, 0xf0, URZ ;  /* 0x000000f004067890 */ /* 0x000fe4000ff1e03f */
[----:B------:R-:W-:Y:S02]  /*00c0*/  UIADD3 UR4, UP1, UR4, 0x1f0, URZ ;  /* 0x000001f004047890 */ /* 0x000fe4000ff3e03f */
[----:B------:R-:W-:Y:S02]  /*00d0*/  UIADD3.X UR7, URZ, UR5, URZ, UP0, !UPT ;  /* 0x000000053f077290 */ /* 0x000fe400087fe43f */
[----:B------:R-:W-:-:S07]  /*00e0*/  UIADD3.X UR5, URZ, UR5, URZ, UP1, !UPT ;  /* 0x000000053f057290 */ /* 0x000fce0008ffe43f */
[----:B------:R0:W-:Y:S02]  /*00f0*/  UTMACCTL.PF [UR6] ;  /* 0x00000000060079b9 */ /* 0x0001e40008040000 */
[----:B------:R0:W-:Y:S02]  /*0100*/  UTMACCTL.PF [UR4] ;  /* 0x00000000040079b9 */ /* 0x0001e40008040000 */
[----:B0-----:R-:W-:Y:S01]  /*0110*/  NOP ;  /* 0x0000000000007918 */ /* 0x001fe20000000000 */
.L_x_1:
[----:B------:R-:W-:Y:S05]  /*0120*/  BSYNC B0 ;  /* 0x0000000000007941 */ /* 0x000fea0003800000 */
.L_x_0:
[----:B------:R-:W0:Y:S02]  /*0130*/  SHFL.IDX PT, R3, R0, RZ, 0x1f ;  /* 0x00001fff00037589 */ /* 0x000e2400000e0000 */
[----:B0-----:R-:W-:-:S13]  /*0140*/  ISETP.NE.AND P0, PT, R3, RZ, PT ;  /* 0x000000ff0300720c */ /* 0x001fda0003f05270 */
[----:B------:R-:W-:Y:S05]  /*0150*/  @P0 BRA `(.L_x_2) ;  /* 0x0000000000d40947 */ /* 0x000fea0003800000 */
[----:B------:R-:W-:Y:S01]  /*0160*/  ELECT P0, URZ, PT ;  /* 0x00000000003f782f */ /* 0x000fe20003800000 */
[----:B------:R-:W-:-:S12]  /*0170*/  BSSY B0, `(.L_x_2) ;  /* 0x0000033000007945 */ /* 0x000fd80003800000 */
[----:B------:R-:W-:Y:S05]  /*0180*/  @!P0 BRA `(.L_x_3) ;  /* 0x0000000000c48947 */ /* 0x000fea0003800000 */
[----:B------:R-:W0:Y:S01]  /*0190*/  S2UR UR8, SR_CgaCtaId ;  /* 0x00000000000879c3 */ /* 0x000e220000008800 */
[----:B------:R-:W-:Y:S01]  /*01a0*/  UMOV UR4, 0x400 ;  /* 0x0000040000047882 */ /* 0x000fe20000000000 */
[----:B------:R-:W-:Y:S01]  /*01b0*/  UMOV UR5, 0x1 ;  /* 0x0000000100057882 */ /* 0x000fe20000000000 */
[----:B------:R-:W-:Y:S02]  /*01c0*/  UMOV UR6, 0xa ;  /* 0x0000000a00067882 */ /* 0x000fe40000000000 */
[----:B------:R-:W-:-:S04]  /*01d0*/  UIADD3 UR6, -UR6, 0x100000, URZ ;  /* 0x0010000006067890 */ /* 0x000fc8000fffe13f */
[----:B------:R-:W-:Y:S02]  /*01e0*/  USHF.L.U32 UR7, UR6, 0xb, URZ ;  /* 0x0000000b06077899 */ /* 0x000fe4000800063f */
[----:B------:R-:W-:Y:S02]  /*01f0*/  USHF.L.U32 UR6, UR6, 0x1, URZ ;  /* 0x0000000106067899 */ /* 0x000fe4000800063f */
[----:B0-----:R-:W-:Y:S02]  /*0200*/  ULEA UR8, UR8, UR4, 0x18 ;  /* 0x0000000408087291 */ /* 0x001fe4000f8ec03f */
[----:B------:R-:W-:-:S04]  /*0210*/  UIADD3 UR4, -UR5, 0x100000, URZ ;  /* 0x0010000005047890 */ /* 0x000fc8000fffe13f */
[----:B------:R-:W-:Y:S02]  /*0220*/  USHF.L.U32 UR5, UR4, 0xb, URZ ;  /* 0x0000000b04057899 */ /* 0x000fe4000800063f */
[----:B------:R-:W-:Y:S01]  /*0230*/  USHF.L.U32 UR4, UR4, 0x1, URZ ;  /* 0x0000000104047899 */ /* 0x000fe2000800063f */
[----:B------:R-:W0:Y:S11]  /*0240*/  FENCE.VIEW.ASYNC.S ;  /* 0x00000000000073c6 */ /* 0x000e360000000000 */
[----:B0-----:R0:W1:Y:S01]  /*0250*/  SYNCS.EXCH.64 URZ, [UR8], UR4 ;  /* 0x00000004083f75b2 */ /* 0x0010620008000100 */
[----:B------:R0:W2:Y:S01]  /*0260*/  SYNCS.EXCH.64 URZ, [UR8+0x90], UR6 ;  /* 0x00009006083f75b2 */ /* 0x0000a20008000100 */
[----:B------:R0:W3:Y:S01]  /*0270*/  SYNCS.EXCH.64 URZ, [UR8+0x8], UR4 ;  /* 0x00000804083f75b2 */ /* 0x0000e20008000100 */
[----:B------:R0:W4:Y:S01]  /*0280*/  SYNCS.EXCH.64 URZ, [UR8+0x98], UR6 ;  /* 0x00009806083f75b2 */ /* 0x0001220008000100 */
[----:B------:R0:W0:Y:S01]  /*0290*/  SYNCS.EXCH.64 URZ, [UR8+0x10], UR4 ;  /* 0x00001004083f75b2 */ /* 0x0000220008000100 */
        /* <DEDUP_REMOVED lines=31> */
[----:B-1234-:R-:W-:Y:S01]  /*0490*/  NOP ;  /* 0x0000000000007918 */ /* 0x01efe20000000000 */
.L_x_3:
[----:B0-----:R-:W-:Y:S05]  /*04a0*/  BSYNC B0 ;  /* 0x0000000000007941 */ /* 0x001fea0003800000 */
.L_x_2:
[----:B------:R-:W-:Y:S01]  /*04b0*/  SHF.R.S32.HI R7, RZ, 0x1f, R18 ;  /* 0x0000001fff077819 */ /* 0x000fe20000011412 */
[----:B------:R-:W0:Y:S01]  /*04c0*/  SHFL.IDX PT, R0, R0, RZ, 0x1f ;  /* 0x00001fff00007589 */ /* 0x000e2200000e0000 */
[----:B------:R-:W1:Y:S01]  /*04d0*/  S2UR UR8, SR_CTAID.X ;  /* 0x00000000000879c3 */ /* 0x000e620000002500 */
[----:B------:R-:W-:Y:S02]  /*04e0*/  ELECT P0, URZ, PT ;  /* 0x00000000003f782f */ /* 0x000fe40003800000 */
[----:B------:R-:W-:Y:S01]  /*04f0*/  LEA.HI R7, R7, R18, RZ, 0x7 ;  /* 0x0000001207077211 */ /* 0x000fe200078f38ff */
[----:B------:R-:W2:Y:S01]  /*0500*/  S2R R4, SR_CTAID.Y ;  /* 0x0000000000047919 */ /* 0x000ea20000002600 */
[----:B------:R-:W-:Y:S01]  /*0510*/  SHF.R.S32.HI R8, RZ, 0x1f, R3 ;  /* 0x0000001fff087819 */ /* 0x000fe20000011403 */
[----:B------:R-:W-:Y:S01]  /*0520*/  ULDC UR4, c[0x0][0x150] ;  /* 0x0000540000047ab9 */ /* 0x000fe20000000800 */
[----:B------:R-:W-:Y:S01]  /*0530*/  LOP3.LUT R7, R7, 0xffffff80, RZ, 0xc0, !PT ;  /* 0xffffff8007077812 */ /* 0x000fe200078ec0ff */
[----:B------:R-:W-:Y:S01]  /*0540*/  NOP ;  /* 0x0000000000007918 */ /* 0x000fe20000000000 */
[----:B------:R-:W-:Y:S01]  /*0550*/  LEA.HI R8, R8, R3, RZ, 0x2 ;  /* 0x0000000308087211 */ /* 0x000fe200078f10ff */
[----:B------:R-:W3:Y:S01]  /*0560*/  LDC R10, c[0x0][0x144] ;  /* 0x00005100ff0a7b82 */ /* 0x000ee20000000800 */
[----:B------:R-:W-:Y:S01]  /*0570*/  NOP ;  /* 0x0000000000007918 */ /* 0x000fe20000000000 */
[----:B------:R-:W-:Y:S01]  /*0580*/  IMAD.IADD R6, R18, 0x1, -R7 ;  /* 0x0000000112067824 */ /* 0x000fe200078e0a07 */
[----:B------:R-:W-:Y:S01]  /*0590*/  LOP3.LUT R8, R8, 0x3ffffffc, RZ, 0xc0, !PT ;  /* 0x3ffffffc08087812 */ /* 0x000fe200078ec0ff */
[----:B------:R-:W-:Y:S01]  /*05a0*/  IMAD.MOV.U32 R23, RZ, RZ, 0x1 ;  /* 0x00000001ff177424 */ /* 0x000fe200078e00ff */
[----:B------:R-:W-:-:S02]  /*05b0*/  ISETP.NE.AND P3, PT, R5, RZ, PT ;  /* 0x000000ff0500720c */ /* 0x000fc40003f65270 */
[----:B------:R-:W-:Y:S01]  /*05c0*/  SHF.R.S32.HI R7, RZ, 0x1f, R6 ;  /* 0x0000001fff077819 */ /* 0x000fe20000011406 */
[----:B------:R-:W-:Y:S01]  /*05d0*/  IMAD.IADD R8, R3, 0x1, -R8 ;  /* 0x0000000103087824 */ /* 0x000fe200078e0a08 */
[----:B------:R-:W4:Y:S02]  /*05e0*/  LDC R13, c[0x0][0x140] ;  /* 0x00005000ff0d7b82 */ /* 0x000f240000000800 */
[----:B------:R-:W-:Y:S02]  /*05f0*/  LEA.HI R7, R7, R6, RZ, 0x3 ;  /* 0x0000000607077211 */ /* 0x000fe400078f18ff */
[----:B0-----:R-:W-:Y:S02]  /*0600*/  ISETP.NE.OR P0, PT, R0, RZ, !P0 ;  /* 0x000000ff0000720c */ /* 0x001fe40004705670 */
[--C-:B------:R-:W-:Y:S02]  /*0610*/  SHF.R.S32.HI R0, RZ, 0x3, R7.reuse ;  /* 0x00000003ff007819 */ /* 0x100fe40000011407 */
[----:B------:R-:W-:-:S02]  /*0620*/  SHF.R.S32.HI R7, RZ, 0x1f, R7 ;  /* 0x0000001fff077819 */ /* 0x000fc40000011407 */
[----:B-1----:R-:W-:Y:S02]  /*0630*/  I2FP.F32.U32 R9, UR8 ;  /* 0x0000000800097c45 */ /* 0x002fe40008201000 */
[----:B------:R-:W-:-:S03]  /*0640*/  LEA.HI R7, R7, R0, RZ, 0x2 ;  /* 0x0000000007077211 */ /* 0x000fc600078f10ff */
[----:B------:R-:W-:Y:S01]  /*0650*/  FMUL R9, R9, UR4 ;  /* 0x0000000409097c20 */ /* 0x000fe20008400000 */
[----:B------:R-:W-:Y:S01]  /*0660*/  LOP3.LUT R7, R7, 0xfffffffc, RZ, 0xc0, !PT ;  /* 0xfffffffc07077812 */ /* 0x000fe200078ec0ff */
[----:B------:R-:W-:Y:S01]  /*0670*/  VOTEU.ALL UP0, P0 ;  /* 0x00000000003f7886 */ /* 0x000fe20000000000 */
[----:B--2---:R-:W-:Y:S01]  /*0680*/  I2FP.F32.U32 R3, R4 ;  /* 0x0000000400037245 */ /* 0x004fe20000201000 */
[----:B------:R-:W-:Y:S01]  /*0690*/  ULDC UR4, c[0x0][0x154] ;  /* 0x0000550000047ab9 */ /* 0x000fe20000000800 */
[----:B------:R-:W-:Y:S01]  /*06a0*/  VOTEU.ALL UP1, P0 ;  /* 0x00000000003f7886 */ /* 0x000fe20000020000 */
[----:B------:R-:W0:Y:S01]  /*06b0*/  F2I.U32.TRUNC.NTZ R9, R9 ;  /* 0x0000000900097305 */ /* 0x000e22000020f000 */
[----:B------:R-:W-:Y:S01]  /*06c0*/  IMAD.IADD R7, R0, 0x1, -R7 ;  /* 0x0000000100077824 */ /* 0x000fe200078e0a07 */
[----:B------:R-:W1:Y:S01]  /*06d0*/  @!UP0 S2UR UR7, SR_CgaCtaId ;  /* 0x00000000000789c3 */ /* 0x000e620000008800 */
[----:B------:R-:W-:Y:S01]  /*06e0*/  FMUL R12, R3, UR4 ;  /* 0x00000004030c7c20 */ /* 0x000fe20008400000 */
[----:B------:R-:W-:Y:S01]  /*06f0*/  UMOV UR4, 0x20 ;  /* 0x0000002000047882 */ /* 0x000fe20000000000 */
[----:B------:R-:W-:Y:S01]  /*0700*/  IMAD R8, R8, 0x4, R7 ;  /* 0x0000000408087824 */ /* 0x000fe200078e0207 */
[----:B------:R-:W-:Y:S01]  /*0710*/  @!UP0 UMOV UR6, 0x400 ;  /* 0x0000040000068882 */ /* 0x000fe20000000000 */
[----:B------:R-:W-:-:S04]  /*0720*/  @!UP0 UIADD3 UR4, -UR4, 0x100000, URZ ;  /* 0x0010000004048890 */ /* 0x000fc8000fffe13f */
[----:B------:R-:W-:Y:S02]  /*0730*/  @!UP0 USHF.L.U32 UR5, UR4, 0xb, URZ ;  /* 0x0000000b04058899 */ /* 0x000fe4000800063f */
[----:B------:R-:W-:Y:S01]  /*0740*/  @!UP0 USHF.L.U32 UR4, UR4, 0x1, URZ ;  /* 0x0000000104048899 */ /* 0x000fe2000800063f */
[----:B----4-:R-:W-:Y:S01]  /*0750*/  ISETP.EQ.U32.AND P2, PT, R13, 0x1, PT ;  /* 0x000000010d00780c */ /* 0x010fe20003f42070 */
[----:B------:R-:W2:Y:S01]  /*0760*/  F2I.U32.TRUNC.NTZ R12, R12 ;  /* 0x0000000c000c7305 */ /* 0x000ea2000020f000 */
[----:B------:R-:W-:Y:S01]  /*0770*/  LEA.HI R0, R8, R8, RZ, 0x1 ;  /* 0x0000000808007211 */ /* 0x000fe200078f08ff */
[----:B------:R-:W4:Y:S03]  /*0780*/  LDC R7, c[0x0][0x148] ;  /* 0x00005200ff077b82 */ /* 0x000f260000000800 */
[----:B------:R-:W-:Y:S01]  /*0790*/  LOP3.LUT R11, R0, 0xfffffffe, RZ, 0xc0, !PT ;  /* 0xfffffffe000b7812 */ /* 0x000fe200078ec0ff */
[----:B0-----:R-:W-:Y:S01]  /*07a0*/  IMAD.MOV R15, RZ, RZ, -R9 ;  /* 0x000000ffff0f7224 */ /* 0x001fe200078e0a09 */
[----:B------:R-:W-:-:S03]  /*07b0*/  SHF.R.S32.HI R9, RZ, 0x1f, R2 ;  /* 0x0000001fff097819 */ /* 0x000fc60000011402 */
[----:B---3--:R-:W-:Y:S01]  /*07c0*/  IMAD R3, R10, R15, UR8 ;  /* 0x000000080a037e24 */ /* 0x008fe2000f8e020f */
[----:B------:R-:W-:Y:S01]  /*07d0*/  LEA.HI R9, R9, R2, RZ, 0x2 ;  /* 0x0000000209097211 */ /* 0x000fe200078f10ff */
[C---:B------:R-:W-:Y:S02]  /*07e0*/  IMAD.IADD R0, R8.reuse, 0x1, -R11 ;  /* 0x0000000108007824 */ /* 0x040fe400078e0a0b */
[----:B------:R-:W-:Y:S01]  /*07f0*/  IMAD.SHL.U32 R11, R8, 0x4, RZ ;  /* 0x00000004080b7824 */ /* 0x000fe200078e00ff */
[----:B------:R-:W-:Y:S01]  /*0800*/  LOP3.LUT R9, R9, 0xfffffffc, RZ, 0xc0, !PT ;  /* 0xfffffffc09097812 */ /* 0x000fe200078ec0ff */
[----:B--2---:R-:W-:Y:S01]  /*0810*/  IMAD.MOV R21, RZ, RZ, -R12 ;  /* 0x000000ffff157224 */ /* 0x004fe200078e0a0c */
[----:B------:R-:W-:Y:S01]  /*0820*/  ISETP.NE.AND P4, PT, R0, R3, PT ;  /* 0x000000030000720c */ /* 0x000fe20003f85270 */
[----:B-1----:R-:W-:Y:S01]  /*0830*/  @!UP0 ULEA UR6, UR7, UR6, 0x18 ;  /* 0x0000000607068291 */ /* 0x002fe2000f8ec03f */
[----:B------:R-:W-:Y:S01]  /*0840*/  LOP3.LUT R22, R8, 0xc, R11, 0x78, !PT ;  /* 0x0000000c08167812 */ /* 0x000fe200078e780b */
[----:B------:R-:W-:Y:S01]  /*0850*/  IMAD.IADD R0, R2, 0x1, -R9 ;  /* 0x0000000102007824 */ /* 0x000fe200078e0a09 */
[----:B------:R-:W-:Y:S01]  /*0860*/  VOTEU.ALL UP0, P0 ;  /* 0x00000000003f7886 */ /* 0x000fe20000000000 */
[----:B------:R-:W-:Y:S01]  /*0870*/  LOP3.LUT P0, RZ, R6, 0x7, RZ, 0xc0, !PT ;  /* 0x0000000706ff7812 */ /* 0x000fe2000780c0ff */
[----:B------:R-:W-:-:S02]  /*0880*/  VIADD R6, R5, 0xffffffff ;  /* 0xffffffff05067836 */ /* 0x000fc40000000000 */
[----:B------:R-:W-:Y:S01]  /*0890*/  ISETP.NE.AND P1, PT, R0, 0x3, PT ;  /* 0x000000030000780c */ /* 0x000fe20003f25270 */
[----:B----4-:R-:W-:Y:S01]  /*08a0*/  IMAD R9, R7, R21, R4 ;  /* 0x0000001507097224 */ /* 0x010fe200078e0204 */
[----:B------:R-:W-:Y:S02]  /*08b0*/  ISETP.LT.U32.AND P0, PT, R22, 0x8, !P0 ;  /* 0x000000081600780c */ /* 0x000fe40004701070 */
[----:B------:R-:W-:Y:S01]  /*08c0*/  ISETP.EQ.OR P1, PT, R0, RZ, !P1 ;  /* 0x000000ff0000720c */ /* 0x000fe20004f22670 */
[----:B------:R-:W0:Y:S02]  /*08d0*/  FENCE.VIEW.ASYNC.S ;  /* 0x00000000000073c6 */ /* 0x000e240000000000 */
[----:B0-----:R0:W1:Y:S01]  /*08e0*/  @!UP0 SYNCS.EXCH.64 URZ, [UR6+0x130], UR4 ;  /* 0x00013004063f85b2 */ /* 0x0010620008000100 */
[----:B------:R-:W-:Y:S02]  /*08f0*/  @P4 LEA.HI R2, R22, R22, RZ, 0x1 ;  /* 0x0000001616024211 */ /* 0x000fe400078f08ff */
[----:B------:R-:W-:-:S02]  /*0900*/  ISETP.EQ.AND P1, PT, R5, RZ, P1 ;  /* 0x000000ff0500720c */ /* 0x000fc40000f22270 */
[----:B------:R-:W-:Y:S02]  /*0910*/  @P4 SHF.R.S32.HI R2, RZ, 0x1, R2 ;  /* 0x00000001ff024819 */ /* 0x000fe40000011402 */
[----:B------:R-:W-:Y:S02]  /*0920*/  ISETP.GE.U32.AND P6, PT, R6, 0x2, PT ;  /* 0x000000020600780c */ /* 0x000fe40003fc6070 */
[----:B------:R-:W-:Y:S02]  /*0930*/  @P4 ISETP.NE.AND P5, PT, R2, R9, PT ;  /* 0x000000090200420c */ /* 0x000fe40003fa5270 */
[----:B------:R-:W-:Y:S02]  /*0940*/  SEL R2, RZ, 0x1, !P0 ;  /* 0x00000001ff027807 */ /* 0x000fe40004000000 */
[----:B------:R-:W-:Y:S02]  /*0950*/  @P4 SEL R23, RZ, 0x1, P5 ;  /* 0x00000001ff174807 */ /* 0x000fe40002800000 */
[----:B------:R-:W-:Y:S01]  /*0960*/  SEL R19, RZ, 0x1, !P1 ;  /* 0x00000001ff137807 */ /* 0x000fe20004800000 */
[----:B------:R0:W2:Y:S01]  /*0970*/  @!UP1 SYNCS.EXCH.64 URZ, [UR6+0x138], UR4 ;  /* 0x00013804063f95b2 */ /* 0x0000a20008000100 */
[----:B------:R-:W-:Y:S01]  /*0980*/  LOP3.LUT R23, R23, R2, RZ, 0xc0, !PT ;  /* 0x0000000217177212 */ /* 0x000fe200078ec0ff */
[----:B------:R-:W-:Y:S01]  /*0990*/  NOP ;  /* 0x0000000000007918 */ /* 0x000fe20000000000 */
[----:B------:R-:W-:Y:S01]  /*09a0*/  SEL R19, R19, 0x2, P6 ;  /* 0x0000000213137807 */ /* 0x000fe20003000000 */
[----:B------:R-:W-:Y:S06]  /*09b0*/  @!P2 BRA `(.L_x_4) ;  /* 0x000000000008a947 */ /* 0x000fec0003800000 */
[----:B-12---:R-:W-:Y:S01]  /*09c0*/  UCGABAR_ARV ;  /* 0x00000000000079c7 */ /* 0x006fe20008000000 */
[----:B------:R-:W-:Y:S05]  /*09d0*/  BRA `(.L_x_5) ;  /* 0x0000000000047947 */ /* 0x000fea0003800000 */
.L_x_4:
[----:B-12---:R-:W-:Y:S01]  /*09e0*/  NOP ;  /* 0x0000000000007918 */ /* 0x006fe20000000000 */
.L_x_5:
[----:B------:R-:W1:Y:S01]  /*09f0*/  LDC R2, c[0x0][0x65c] ;  /* 0x00019700ff027b82 */ /* 0x000e620000000800 */
[----:B------:R-:W-:Y:S02]  /*0a00*/  IMAD.U32 R8, RZ, RZ, UR8 ;  /* 0x00000008ff087e24 */ /* 0x000fe4000f8e00ff */
[----:B------:R-:W-:Y:S01]  /*0a10*/  IMAD.MOV.U32 R9, RZ, RZ, RZ ;  /* 0x000000ffff097224 */ /* 0x000fe200078e00ff */
[----:B-1----:R-:W-:-:S04]  /*0a20*/  ISETP.NE.AND P1, PT, R2, 0x1, PT ;  /* 0x000000010200780c */ /* 0x002fc80003f25270 */
[----:B------:R-:W-:-:S09]  /*0a30*/  P2R R5, PR, RZ, 0x2 ;  /* 0x00000002ff057803 */ /* 0x000fd20000000000 */
[----:B------:R-:W1:Y:S01]  /*0a40*/  @P1 LDC R17, c[0x0][0x10] ;  /* 0x00000400ff111b82 */ /* 0x000e620000000800 */
[----:B------:R-:W-:Y:S02]  /*0a50*/  @P1 IMAD.MOV.U32 R5, RZ, RZ, RZ ;  /* 0x000000ffff051224 */ /* 0x000fe400078e00ff */
[----:B------:R-:W-:-:S05]  /*0a60*/  @P1 IMAD.MOV.U32 R13, RZ, RZ, RZ ;  /* 0x000000ffff0d1224 */ /* 0x000fca00078e00ff */
[----:B------:R-:W2:Y:S01]  /*0a70*/  @!P1 LDC R11, c[0x0][0xc] ;  /* 0x00000300ff0b9b82 */ /* 0x000ea20000000800 */
[----:B-1----:R-:W-:-:S04]  /*0a80*/  @P1 IMAD.WIDE.U32 R16, R17, UR8, R4 ;  /* 0x0000000811101c25 */ /* 0x002fc8000f8e0004 */
[----:B------:R-:W-:Y:S02]  /*0a90*/  @P1 IMAD.IADD R17, R17, 0x1, R13 ;  /* 0x0000000111111824 */ /* 0x000fe400078e020d */
[----:B--2---:R-:W-:-:S04]  /*0aa0*/  @!P1 IMAD.WIDE.U32 R8, R4, R11, R8 ;  /* 0x0000000b04089225 */ /* 0x004fc800078e0008 */
[----:B------:R-:W-:Y:S02]  /*0ab0*/  @!P1 IMAD.MOV.U32 R16, RZ, RZ, R8 ;  /* 0x000000ffff109224 */ /* 0x000fe400078e0008 */
[----:B------:R-:W-:Y:S01]  /*0ac0*/  @!P1 IMAD.MOV.U32 R17, RZ, RZ, R9 ;  /* 0x000000ffff119224 */ /* 0x000fe200078e0009 */
[----:B------:R-:W-:Y:S06]  /*0ad0*/  @!P2 BRA `(.L_x_6) ;  /* 0x00000000000ca947 */ /* 0x000fec0003800000 */
[----:B------:R-:W-:Y:S01]  /*0ae0*/  UCGABAR_WAIT ;  /* 0x0000000000007dc7 */ /* 0x000fe20008000000 */
[----:B------:R-:W-:Y:S01]  /*0af0*/  CCTL.IVALL ;  /* 0x00000000ff00798f */ /* 0x000fe20002000000 */
[----:B------:R-:W-:Y:S05]  /*0b00*/  BRA `(.L_x_7) ;  /* 0x0000000000047947 */ /* 0x000fea0003800000 */
.L_x_6:
[----:B------:R-:W-:Y:S06]  /*0b10*/  BAR.SYNC.DEFER_BLOCKING 0x0 ;  /* 0x0000000000007b1d */ /* 0x000fec0000010000 */
.L_x_7:
[----:B------:R-:W-:Y:S05]  /*0b20*/  @!P3 BRA `(.L_x_8) ;  /* 0x0000003c009cb947 */ /* 0x000fea0003800000 */
[----:B------:R-:W-:-:S13]  /*0b30*/  ISETP.GT.U32.AND P0, PT, R6, 0x1, PT ;  /* 0x000000010600780c */ /* 0x000fda0003f04070 */
[----:B0-----:R-:W-:Y:S05]  /*0b40*/  @P0 EXIT ;  /* 0x000000000000094d */ /* 0x001fea0003800000 */
[----:B------:R-:W-:Y:S01]  /*0b50*/  ULDC.64 UR4, c[0x0][0x650] ;  /* 0x0001940000047ab9 */ /* 0x000fe20000000a00 */
[----:B------:R-:W-:Y:S01]  /*0b60*/  PRMT R0, RZ, 0x7610, R0 ;  /* 0x00007610ff007816 */ /* 0x000fe20000000000 */
[----:B------:R-:W-:Y:S01]  /*0b70*/  IMAD.MOV.U32 R60, RZ, RZ, -0x1 ;  /* 0xffffffffff3c7424 */ /* 0x000fe200078e00ff */
[----:B------:R-:W-:Y:S01]  /*0b80*/  ISETP.GE.U32.AND P0, PT, R16, UR4, PT ;  /* 0x0000000410007c0c */ /* 0x000fe2000bf06070 */
[----:B------:R-:W-:Y:S02]  /*0b90*/  IMAD.MOV.U32 R61, RZ, RZ, -0x1 ;  /* 0xffffffffff3d7424 */ /* 0x000fe400078e00ff */
[----:B------:R-:W-:Y:S01]  /*0ba0*/  IMAD.MOV.U32 R59, RZ, RZ, -0x1 ;  /* 0xffffffffff3b7424 */ /* 0x000fe200078e00ff */
[----:B------:R-:W-:-:S13]  /*0bb0*/  ISETP.GE.U32.AND.EX P0, PT, R17, UR5, PT, P0 ;  /* 0x0000000511007c0c */ /* 0x000fda000bf06100 */
[----:B------:R-:W-:Y:S05]  /*0bc0*/  @P0 BRA `(.L_x_9) ;  /* 0x0000000400280947 */ /* 0x000fea0003800000 */
[----:B------:R-:W0:Y:S01]  /*0bd0*/  LDC.64 R24, c[0x0][0x628] ;  /* 0x00018a00ff187b82 */ /* 0x000e220000000a00 */
[----:B------:R-:W-:Y:S02]  /*0be0*/  IMAD.MOV.U32 R8, RZ, RZ, R16 ;  /* 0x000000ffff087224 */ /* 0x000fe400078e0010 */
[----:B------:R-:W-:-:S05]  /*0bf0*/  IMAD.MOV.U32 R9, RZ, RZ, R17 ;  /* 0x000000ffff097224 */ /* 0x000fca00078e0011 */
[----:B------:R-:W1:Y:S08]  /*0c00*/  LDC R0, c[0x0][0x630] ;  /* 0x00018c00ff007b82 */ /* 0x000e700000000800 */
[----:B------:R-:W2:Y:S01]  /*0c10*/  LDC.64 R26, c[0x0][0x620] ;  /* 0x00018800ff1a7b82 */ /* 0x000ea20000000a00 */
[----:B0-----:R-:W-:-:S04]  /*0c20*/  ISETP.NE.U32.AND P0, PT, R24, RZ, PT ;  /* 0x000000ff1800720c */ /* 0x001fc80003f05070 */
[----:B------:R-:W-:-:S13]  /*0c30*/  ISETP.NE.AND.EX P0, PT, R25, RZ, PT, P0 ;  /* 0x000000ff1900720c */ /* 0x000fda0003f05300 */
[----:B-12---:R-:W-:Y:S05]  /*0c40*/  @!P0 BRA `(.L_x_10) ;  /* 0x0000000000288947 */ /* 0x006fea0003800000 */
[----:B------:R-:W0:Y:S02]  /*0c50*/  LDC R13, c[0x0][0x634] ;  /* 0x00018d00ff0d7b82 */ /* 0x000e240000000800 */
[----:B0-----:R-:W-:-:S05]  /*0c60*/  IADD3 R13, P0, R16, R13, RZ ;  /* 0x0000000d100d7210 */ /* 0x001fca0007f1e0ff */
[----:B------:R-:W-:-:S04]  /*0c70*/  IMAD.X R15, RZ, RZ, R17, P0 ;  /* 0x000000ffff0f7224 */ /* 0x000fc800000e0611 */
[----:B------:R-:W-:-:S04]  /*0c80*/  IMAD.WIDE.U32 R8, R15, R24, RZ ;  /* 0x000000180f087225 */ /* 0x000fc800078e00ff */
[----:B------:R-:W-:-:S04]  /*0c90*/  IMAD.WIDE.U32 R10, P0, R13, R25, R8 ;  /* 0x000000190d0a7225 */ /* 0x000fc80007800008 */
[----:B------:R-:W-:-:S04]  /*0ca0*/  IMAD.WIDE.U32 R8, R13, R24, RZ ;  /* 0x000000180d087225 */ /* 0x000fc800078e00ff */
[----:B------:R-:W-:Y:S01]  /*0cb0*/  IMAD.X R13, RZ, RZ, RZ, P0 ;  /* 0x000000ffff0d7224 */ /* 0x000fe200000e06ff */
[----:B------:R-:W-:Y:S01]  /*0cc0*/  IADD3 RZ, P0, R9, R10, RZ ;  /* 0x0000000a09ff7210 */ /* 0x000fe20007f1e0ff */
[----:B------:R-:W-:-:S04]  /*0cd0*/  IMAD.MOV.U32 R12, RZ, RZ, R11 ;  /* 0x000000ffff0c7224 */ /* 0x000fc800078e000b */
[----:B------:R-:W-:-:S08]  /*0ce0*/  IMAD.WIDE.U32.X R8, R15, R25, R12, P0 ;  /* 0x000000190f087225 */ /* 0x000fd000000e040c */
.L_x_10:
[----:B------:R-:W0:Y:S01]  /*0cf0*/  LDC.64 R24, c[0x0][0x640] ;  /* 0x00019000ff187b82 */ /* 0x000e220000000a00 */
[-CC-:B------:R-:W-:Y:S01]  /*0d00*/  SHF.R.U64 R59, R8, R0.reuse, R9.reuse ;  /* 0x00000000083b7219 */ /* 0x180fe20000001209 */
[----:B------:R-:W-:Y:S01]  /*0d10*/  IMAD R30, R7, R21, R4 ;  /* 0x00000015071e7224 */ /* 0x000fe200078e0204 */
[----:B------:R-:W-:Y:S01]  /*0d20*/  SHF.R.U32.HI R0, RZ, R0, R9 ;  /* 0x00000000ff007219 */ /* 0x000fe20000011609 */
[----:B------:R-:W-:Y:S01]  /*0d30*/  IMAD.MOV.U32 R21, RZ, RZ, 0x1 ;  /* 0x00000001ff157424 */ /* 0x000fe200078e00ff */
[----:B------:R-:W-:-:S03]  /*0d40*/  IADD3 R5, P0, RZ, -R59, RZ ;  /* 0x8000003bff057210 */ /* 0x000fc60007f1e0ff */
[----:B------:R-:W1:Y:S02]  /*0d50*/  LDC R6, c[0x0][0x618] ;  /* 0x00018600ff067b82 */ /* 0x000e640000000800 */
[----:B------:R-:W-:-:S04]  /*0d60*/  IMAD.X R9, RZ, RZ, ~R0, P0 ;  /* 0x000000ffff097224 */ /* 0x000fc800000e0e00 */
[-C--:B------:R-:W-:Y:S02]  /*0d70*/  IMAD R0, R9, R26.reuse, RZ ;  /* 0x0000001a09007224 */ /* 0x080fe400078e02ff */
[----:B------:R-:W2:Y:S01]  /*0d80*/  LDC R11, c[0x0][0x608] ;  /* 0x00018200ff0b7b82 */ /* 0x000ea20000000800 */
[----:B------:R-:W-:-:S04]  /*0d90*/  IMAD.WIDE.U32 R8, R5, R26, R16 ;  /* 0x0000001a05087225 */ /* 0x000fc800078e0010 */
[----:B------:R-:W-:-:S03]  /*0da0*/  IMAD R5, R5, R27, R0 ;  /* 0x0000001b05057224 */ /* 0x000fc600078e0200 */
[----:B------:R-:W3:Y:S01]  /*0db0*/  LDC R12, c[0x0][0x658] ;  /* 0x00019600ff0c7b82 */ /* 0x000ee20000000800 */
[----:B0-----:R-:W-:Y:S01]  /*0dc0*/  ISETP.NE.U32.AND P0, PT, R24, RZ, PT ;  /* 0x000000ff1800720c */ /* 0x001fe20003f05070 */
[----:B------:R-:W-:Y:S02]  /*0dd0*/  IMAD.IADD R5, R9, 0x1, R5 ;  /* 0x0000000109057824 */ /* 0x000fe400078e0205 */
[----:B------:R-:W-:Y:S01]  /*0de0*/  IMAD.MOV.U32 R9, RZ, RZ, -0x1 ;  /* 0xffffffffff097424 */ /* 0x000fe200078e00ff */
[----:B------:R-:W-:-:S03]  /*0df0*/  ISETP.NE.AND.EX P0, PT, R25, RZ, PT, P0 ;  /* 0x000000ff1900720c */ /* 0x000fc60003f05300 */
[----:B------:R-:W0:Y:S01]  /*0e00*/  LDC R15, c[0x0][0x600] ;  /* 0x00018000ff0f7b82 */ /* 0x000e220000000800 */
[-CC-:B-1----:R-:W-:Y:S02]  /*0e10*/  SHF.R.U64 R13, R8, R6.reuse, R5.reuse ;  /* 0x00000006080d7219 */ /* 0x182fe40000001205 */
[----:B------:R-:W-:-:S05]  /*0e20*/  SHF.R.U32.HI R0, RZ, R6, R5 ;  /* 0x00000006ff007219 */ /* 0x000fca0000011605 */
[----:B------:R-:W1:Y:S01]  /*0e30*/  LDC R14, c[0x0][0x648] ;  /* 0x00019200ff0e7b82 */ /* 0x000e620000000800 */
[-CC-:B--2---:R-:W-:Y:S02]  /*0e40*/  SHF.R.U64 R27, R13, R11.reuse, R0.reuse ;  /* 0x0000000b0d1b7219 */ /* 0x184fe40000001200 */
[----:B------:R-:W-:-:S05]  /*0e50*/  SHF.R.U32.HI R5, RZ, R11, R0 ;  /* 0x0000000bff057219 */ /* 0x000fca0000011600 */
[----:B------:R-:W2:Y:S01]  /*0e60*/  LDC R20, c[0x0][0x638] ;  /* 0x00018e00ff147b82 */ /* 0x000ea20000000800 */
[-CC-:B---3--:R-:W-:Y:S02]  /*0e70*/  SHF.R.U64 R28, R27, R12.reuse, R5.reuse ;  /* 0x0000000c1b1c7219 */ /* 0x188fe40000001205 */
[-C--:B------:R-:W-:Y:S02]  /*0e80*/  SHF.L.U32 R0, R9, R12.reuse, RZ ;  /* 0x0000000c09007219 */ /* 0x080fe400000006ff */
[----:B------:R-:W-:Y:S01]  /*0e90*/  SHF.R.U32.HI R5, RZ, R12, R5 ;  /* 0x0000000cff057219 */ /* 0x000fe20000011605 */
[----:B------:R-:W-:Y:S01]  /*0ea0*/  IMAD.MOV.U32 R4, RZ, RZ, R28 ;  /* 0x000000ffff047224 */ /* 0x000fe200078e001c */
[----:B------:R-:W-:Y:S01]  /*0eb0*/  LOP3.LUT R10, RZ, R0, RZ, 0x33, !PT ;  /* 0x00000000ff0a7212 */ /* 0x000fe200078e33ff */
[----:B------:R-:W3:Y:S01]  /*0ec0*/  LDC R26, c[0x0][0x610] ;  /* 0x00018400ff1a7b82 */ /* 0x000ee20000000800 */
[----:B------:R-:W-:Y:S05]  /*0ed0*/  @!P0 BRA `(.L_x_11) ;  /* 0x0000000000288947 */ /* 0x000fea0003800000 */
[----:B------:R-:W4:Y:S02]  /*0ee0*/  LDC R9, c[0x0][0x64c] ;  /* 0x00019300ff097b82 */ /* 0x000f240000000800 */
[----:B----4-:R-:W-:-:S05]  /*0ef0*/  IADD3 R9, P0, R28, R9, RZ ;  /* 0x000000091c097210 */ /* 0x010fca0007f1e0ff */
        /* <DEDUP_REMOVED lines=8> */
.L_x_11:
[----:B-1----:R-:W-:Y:S01]  /*0f80*/  SHF.R.U64 R4, R4, R14, R5 ;  /* 0x0000000e04047219 */ /* 0x002fe20000001205 */
[----:B0-----:R-:W-:Y:S01]  /*0f90*/  VIADD R6, R15, 0xffffffff ;  /* 0xffffffff0f067836 */ /* 0x001fe20000000000 */
[----:B------:R-:W-:Y:S02]  /*0fa0*/  SHF.L.U32 R0, R21, R12, RZ ;  /* 0x0000000c15007219 */ /* 0x000fe400000006ff */
[----:B------:R-:W-:Y:S01]  /*0fb0*/  LOP3.LUT R5, R27, R10, RZ, 0xc0, !PT ;  /* 0x0000000a1b057212 */ /* 0x000fe200078ec0ff */
[----:B------:R-:W-:Y:S01]  /*0fc0*/  IMAD.MOV R7, RZ, RZ, -R4 ;  /* 0x000000ffff077224 */ /* 0x000fe200078e0a04 */
[----:B------:R-:W-:Y:S02]  /*0fd0*/  SEL R3, R3, R30, !P1 ;  /* 0x0000001e03037207 */ /* 0x000fe40004800000 */
[----:B------:R-:W-:Y:S01]  /*0fe0*/  LOP3.LUT R6, R13, R6, RZ, 0xc0, !PT ;  /* 0x000000060d067212 */ /* 0x000fe200078ec0ff */
[----:B------:R-:W-:Y:S02]  /*0ff0*/  IMAD R4, R0, R4, R5 ;  /* 0x0000000400047224 */ /* 0x000fe400078e0205 */
[----:B--2---:R-:W-:-:S02]  /*1000*/  IMAD R0, R7, R20, R28 ;  /* 0x0000001407007224 */ /* 0x004fc400078e021c */
[----:B---3--:R-:W-:Y:S02]  /*1010*/  IMAD R3, R4, R26, R3 ;  /* 0x0000001a04037224 */ /* 0x008fe400078e0203 */
[----:B------:R-:W-:Y:S02]  /*1020*/  IMAD R60, R0, R15, R6 ;  /* 0x0000000f003c7224 */ /* 0x000fe400078e0206 */
[----:B------:R-:W-:-:S03]  /*1030*/  IMAD.MOV.U32 R4, RZ, RZ, 0x1 ;  /* 0x00000001ff047424 */ /* 0x000fc600078e00ff */
[----:B------:R-:W-:Y:S02]  /*1040*/  SEL R61, R60, R3, !P1 ;  /* 0x000000033c3d7207 */ /* 0x000fe40004800000 */
[----:B------:R-:W-:Y:S02]  /*1050*/  PRMT R0, R4, 0x7610, R0 ;  /* 0x0000761004007816 */ /* 0x000fe40000000000 */
[----:B------:R-:W-:-:S07]  /*1060*/  SEL R60, R3, R60, !P1 ;  /* 0x0000003c033c7207 */ /* 0x000fce0004800000 */
.L_x_9:
[----:B------:R-:W-:-:S08]  /*1070*/  NOP ;  /* 0x0000000000007918 */ /* 0x000fd00000000000 */
[----:B------:R-:W0:Y:S02]  /*1080*/  USETMAXREG.TRY_ALLOC.CTAPOOL UP0, 0xe8 ;  /* 0x000000e8000079c8 */ /* 0x000e240008000600 */
[----:B0-----:R-:W-:-:S13]  /*1090*/  PLOP3.LUT P0, PT, PT, PT, UP0, 0x80, 0x0 ;  /* 0x000000000000781c */ /* 0x001fda0003f0f008 */
[----:B------:R-:W-:Y:S05]  /*10a0*/  @!P0 BRA `(.L_x_9) ;  /* 0xfffffffc00f08947 */ /* 0x000fea000383ffff */
[----:B------:R-:W-:Y:S01]  /*10b0*/  ULDC.64 UR4, c[0x0][0x598] ;  /* 0x0001660000047ab9 */ /* 0x000fe20000000a00 */
[----:B------:R-:W-:Y:S01]  /*10c0*/  ULDC.64 UR36, c[0x0][0x208] ;  /* 0x0000820000247ab9 */ /* 0x000fe20000000a00 */
[----:B------:R-:W-:-:S04]  /*10d0*/  ISETP.NE.U32.AND P0, PT, RZ, UR4, PT ;  /* 0x00000004ff007c0c */ /* 0x000fc8000bf05070 */
[----:B------:R-:W-:-:S13]  /*10e0*/  ISETP.NE.AND.EX P0, PT, RZ, UR5, PT, P0 ;  /* 0x00000005ff007c0c */ /* 0x000fda000bf05300 */
[----:B------:R-:W-:Y:S05]  /*10f0*/  @!P0 BRA `(.L_x_12) ;  /* 0x00000000001c8947 */ /* 0x000fea0003800000 */
[----:B------:R-:W0:Y:S02]  /*1100*/  LDC.64 R4, c[0x0][0x598] ;  /* 0x00016600ff047b82 */ /* 0x000e240000000a00 */
[----:B0-----:R-:W2:Y:S02]  /*1110*/  LDG.E.64 R4, desc[UR36][R4.64] ;  /* 0x0000002404047981 */ /* 0x001ea4000c1e1b00 */
[----:B--2---:R-:W-:-:S04]  /*1120*/  ISETP.NE.U32.AND P0, PT, R4, RZ, PT ;  /* 0x000000ff0400720c */ /* 0x004fc80003f05070 */
[----:B------:R-:W-:-:S13]  /*1130*/  ISETP.NE.AND.EX P0, PT, R5, RZ, PT, P0 ;  /* 0x000000ff0500720c */ /* 0x000fda0003f05300 */
[----:B------:R-:W-:Y:S05]  /*1140*/  @!P0 BRA `(.L_x_12) ;  /* 0x0000000000088947 */ /* 0x000fea0003800000 */
[----:B------:R0:W5:Y:S01]  /*1150*/  LD.E R56, desc[UR36][R4.64] ;  /* 0x0000002404387980 */ /* 0x000162000c101900 */
[----:B------:R-:W-:Y:S05]  /*1160*/  BRA `(.L_x_13) ;  /* 0x0000000000247947 */ /* 0x000fea0003800000 */
.L_x_12:
[----:B------:R-:W-:Y:S02]  /*1170*/  ULDC.64 UR4, c[0x0][0x588] ;  /* 0x0001620000047ab9 */ /* 0x000fe40000000a00 */
[----:B------:R-:W-:-:S04]  /*1180*/  ISETP.NE.U32.AND P0, PT, RZ, UR4, PT ;  /* 0x00000004ff007c0c */ /* 0x000fc8000bf05070 */
[----:B------:R-:W-:-:S13]  /*1190*/  ISETP.NE.AND.EX P0, PT, RZ, UR5, PT, P0 ;  /* 0x00000005ff007c0c */ /* 0x000fda000bf05300 */
[----:B------:R-:W-:Y:S05]  /*11a0*/  @!P0 BRA `(.L_x_14) ;  /* 0x00000000000c8947 */ /* 0x000fea0003800000 */
[----:B------:R-:W0:Y:S02]  /*11b0*/  LDC.64 R56, c[0x0][0x588] ;  /* 0x00016200ff387b82 */ /* 0x000e240000000a00 */
[----:B0-----:R1:W5:Y:S01]  /*11c0*/  LDG.E R56, desc[UR36][R56.64] ;  /* 0x0000002438387981 */ /* 0x001362000c1e1900 */
[----:B------:R-:W-:Y:S05]  /*11d0*/  BRA `(.L_x_13) ;  /* 0x0000000000087947 */ /* 0x000fea0003800000 */
.L_x_14:
[----:B------:R-:W-:Y:S02]  /*11e0*/  ULDC UR4, c[0x0][0x580] ;  /* 0x0001600000047ab9 */ /* 0x000fe40000000800 */
[----:B------:R-:W-:-:S07]  /*11f0*/  IMAD.U32 R56, RZ, RZ, UR4 ;  /* 0x00000004ff387e24 */ /* 0x000fce000f8e00ff */
.L_x_13:
[----:B------:R-:W-:Y:S02]  /*1200*/  ULDC.64 UR4, c[0x0][0x5a0] ;  /* 0x0001680000047ab9 */ /* 0x000fe40000000a00 */
[----:B------:R-:W-:-:S04]  /*1210*/  ISETP.NE.U32.AND P0, PT, RZ, UR4, PT ;  /* 0x00000004ff007c0c */ /* 0x000fc8000bf05070 */
[----:B------:R-:W-:-:S13]  /*1220*/  ISETP.NE.AND.EX P0, PT, RZ, UR5, PT, P0 ;  /* 0x00000005ff007c0c */ /* 0x000fda000bf05300 */
[----:B------:R-:W-:Y:S05]  /*1230*/  @!P0 BRA `(.L_x_15) ;  /* 0x00000000001c8947 */ /* 0x000fea0003800000 */
[----:B0-----:R-:W0:Y:S02]  /*1240*/  LDC.64 R4, c[0x0][0x5a0] ;  /* 0x00016800ff047b82 */ /* 0x001e240000000a00 */
[----:B0-----:R-:W2:Y:S02]  /*1250*/  LDG.E.64 R4, desc[UR36][R4.64] ;  /* 0x0000002404047981 */ /* 0x001ea4000c1e1b00 */
[----:B--2---:R-:W-:-:S04]  /*1260*/  ISETP.NE.U32.AND P0, PT, R4, RZ, PT ;  /* 0x000000ff0400720c */ /* 0x004fc80003f05070 */
[----:B------:R-:W-:-:S13]  /*1270*/  ISETP.NE.AND.EX P0, PT, R5, RZ, PT, P0 ;  /* 0x000000ff0500720c */ /* 0x000fda0003f05300 */
[----:B------:R-:W-:Y:S05]  /*1280*/  @!P0 BRA `(.L_x_15) ;  /* 0x0000000000088947 */ /* 0x000fea0003800000 */
[----:B-1----:R0:W5:Y:S01]  /*1290*/  LD.E R57, desc[UR36][R4.64] ;  /* 0x0000002404397980 */ /* 0x002162000c101900 */
[----:B------:R-:W-:Y:S05]  /*12a0*/  BRA `(.L_x_16) ;  /* 0x0000000000247947 */ /* 0x000fea0003800000 */
.L_x_15:
[----:B------:R-:W-:Y:S02]  /*12b0*/  ULDC.64 UR4, c[0x0][0x590] ;  /* 0x0001640000047ab9 */ /* 0x000fe40000000a00 */
[----:B------:R-:W-:-:S04]  /*12c0*/  ISETP.NE.U32.AND P0, PT, RZ, UR4, PT ;  /* 0x00000004ff007c0c */ /* 0x000fc8000bf05070 */
[----:B------:R-:W-:-:S13]  /*12d0*/  ISETP.NE.AND.EX P0, PT, RZ, UR5, PT, P0 ;  /* 0x00000005ff007c0c */ /* 0x000fda000bf05300 */
[----:B------:R-:W-:Y:S05]  /*12e0*/  @!P0 BRA `(.L_x_17) ;  /* 0x00000000000c8947 */ /* 0x000fea0003800000 */
[----:B0-----:R-:W1:Y:S02]  /*12f0*/  LDC.64 R4, c[0x0][0x590] ;  /* 0x00016400ff047b82 */ /* 0x001e640000000a00 */
[----:B-1----:R1:W5:Y:S01]  /*1300*/  LDG.E R57, desc[UR36][R4.64] ;  /* 0x0000002404397981 */ /* 0x002362000c1e1900 */
[----:B------:R-:W-:Y:S05]  /*1310*/  BRA `(.L_x_16) ;  /* 0x0000000000087947 */ /* 0x000fea0003800000 */
.L_x_17:
[----:B------:R-:W-:Y:S02]  /*1320*/  ULDC UR4, c[0x0][0x584] ;  /* 0x0001610000047ab9 */ /* 0x000fe40000000800 */
[----:B-1----:R-:W-:-:S07]  /*1330*/  IMAD.U32 R57, RZ, RZ, UR4 ;  /* 0x00000004ff397e24 */ /* 0x002fce000f8e00ff */
.L_x_16:
[----:B------:R-:W-:-:S13]  /*1340*/  LOP3.LUT P0, RZ, R0, 0xff, RZ, 0xc0, !PT ;  /* 0x000000ff00ff7812 */ /* 0x000fda000780c0ff */
[----:B------:R-:W-:Y:S05]  /*1350*/  @!P0 EXIT ;  /* 0x000000000000894d */ /* 0x000fea0003800000 */
[----:B------:R-:W-:Y:S01]  /*1360*/  ULDC UR4, c[0x0][0x28c] ;  /* 0x0000a30000047ab9 */ /* 0x000fe20000000800 */
[----:B------:R-:W-:Y:S01]  /*1370*/  LOP3.LUT R58, R19, 0x1, RZ, 0xfc, !PT ;  /* 0x00000001133a7812 */ /* 0x000fe200078efcff */
[----:B------:R-:W-:Y:S01]  /*1380*/  UIADD3 UR4, UR4, 0x1f, URZ ;  /* 0x0000001f04047890 */ /* 0x000fe2000fffe03f */
[----:B------:R-:W-:Y:S01]  /*1390*/  UMOV UR38, URZ ;  /* 0x0000003f00267c82 */ /* 0x000fe20008000000 */
[----:B------:R-:W-:Y:S02]  /*13a0*/  UMOV UR39, URZ ;  /* 0x0000003f00277c82 */ /* 0x000fe40008000000 */
[----:B------:R-:W-:-:S04]  /*13b0*/  USHF.R.S32.HI UR5, URZ, 0x1f, UR4 ;  /* 0x0000001f3f057899 */ /* 0x000fc80008011404 */
[----:B------:R-:W-:-:S04]  /*13c0*/  ULEA.HI UR5, UR5, UR4, URZ, 0x5 ;  /* 0x0000000405057291 */ /* 0x000fc8000f8f283f */
[----:B------:R-:W-:-:S12]  /*13d0*/  USHF.R.S32.HI UR40, URZ, 0x5, UR5 ;  /* 0x000000053f287899 */ /* 0x000fd80008011405 */
.L_x_101:
[----:B------:R-:W-:Y:S01]  /*13e0*/  LOP3.LUT R0, R18, 0x80, RZ, 0xc0, !PT ;  /* 0x0000008012007812 */ /* 0x000fe200078ec0ff */
[----:B--2---:R-:W2:Y:S01]  /*13f0*/  S2UR UR7, SR_CgaCtaId ;  /* 0x00000000000779c3 */ /* 0x004ea20000008800 */
[----:B------:R-:W-:Y:S02]  /*1400*/  UMOV UR6, 0x400 ;  /* 0x0000040000067882 */ /* 0x000fe40000000000 */
[----:B------:R-:W-:-:S06]  /*1410*/  SHF.R.U32.HI R0, RZ, 0x7, R0 ;  /* 0x00000007ff007819 */ /* 0x000fcc0000011600 */
[----:B---3--:R-:W3:Y:S01]  /*1420*/  SHFL.IDX PT, R0, R0, RZ, 0x1f ;  /* 0x00001fff00007589 */ /* 0x008ee200000e0000 */
[----:B--2---:R-:W-:Y:S01]  /*1430*/  ULEA UR6, UR7, UR6, 0x18 ;  /* 0x0000000607067291 */ /* 0x004fe2000f8ec03f */
[----:B---3--:R-:W-:-:S13]  /*1440*/  R2UR UR4, R0 ;  /* 0x00000000000472ca */ /* 0x008fda00000e0000 */
[----:B------:R-:W-:-:S04]  /*1450*/  ULEA.HI UR5, UR4, UR4, URZ, 0x1 ;  /* 0x0000000404057291 */ /* 0x000fc8000f8f083f */
[----:B------:R-:W-:-:S04]  /*1460*/  ULOP3.LUT UR5, UR5, 0xffffe, URZ, 0xc0, !UPT ;  /* 0x000ffffe05057892 */ /* 0x000fc8000f8ec03f */
[----:B------:R-:W-:-:S03]  /*1470*/  UIADD3 UR5, UR4, -UR5, URZ ;  /* 0x8000000504057290 */ /* 0x000fc6000fffe03f */
[----:B------:R-:W-:Y:S01]  /*1480*/  ULDC UR4, c[0x0][0x28c] ;  /* 0x0000a30000047ab9 */ /* 0x000fe20000000800 */
[----:B------:R-:W-:Y:S01]  /*1490*/  ULEA UR5, UR5, UR6, 0xc ;  /* 0x0000000605057291 */ /* 0x000fe2000f8e603f */
[----:B------:R-:W-:-:S03]  /*14a0*/  ISETP.LT.AND P0, PT, RZ, UR4, PT ;  /* 0x00000004ff007c0c */ /* 0x000fc6000bf01270 */
[----:B------:R-:W-:-:S04]  /*14b0*/  UIADD3 UR5, UR5, 0x200, URZ ;  /* 0x0000020005057890 */ /* 0x000fc8000fffe03f */
[----:B------:R-:W-:-:S04]  /*14c0*/  USHF.R.U32.HI UR5, URZ, 0x4, UR5 ;  /* 0x000000043f057899 */ /* 0x000fc80008011605 */
[----:B------:R-:W-:Y:S02]  /*14d0*/  ULOP3.LUT UR41, UR5, 0x3fff, URZ, 0xc0, !UPT ;  /* 0x00003fff05297892 */ /* 0x000fe4000f8ec03f */
[----:B01---5:R-:W-:Y:S10]  /*14e0*/  @P0 BRA `(.L_x_18) ;  /* 0x0000000000400947 */ /* 0x023ff40003800000 */
[----:B------:R-:W-:Y:S01]  /*14f0*/  MOV R0, 0x0 ;  /* 0x0000000000007802 */ /* 0x000fe20000000f00 */
[----:B------:R-:W-:Y:S01]  /*1500*/  ULDC.64 UR4, c[0x4][0x68] ;  /* 0x01001a0000047ab9 */ /* 0x000fe20000000a00 */
[----:B------:R-:W-:Y:S01]  /*1510*/  ULDC.64 UR6, c[0x4][0x8] ;  /* 0x0100020000067ab9 */ /* 0x000fe20000000a00 */
[----:B01----:R-:W-:Y:S01]  /*1520*/  IMAD.U32 R4, RZ, RZ, UR4 ;  /* 0x00000004ff047e24 */ /* 0x003fe2000f8e00ff */
[----:B------:R0:W1:Y:S01]  /*1530*/  LDC.64 R14, c[0x4][R0] ;  /* 0x01000000000e7b82 */ /* 0x0000620000000a00 */
[----:B------:R-:W-:Y:S01]  /*1540*/  IMAD.U32 R5, RZ, RZ, UR5 ;  /* 0x00000005ff057e24 */ /* 0x000fe2000f8e00ff */
[----:B------:R-:W-:Y:S01]  /*1550*/  ULDC.64 UR4, c[0x4][0x70] ;  /* 0x01001c0000047ab9 */ /* 0x000fe20000000a00 */
[----:B------:R-:W-:Y:S02]  /*1560*/  IMAD.U32 R10, RZ, RZ, UR6 ;  /* 0x00000006ff0a7e24 */ /* 0x000fe4000f8e00ff */
[----:B------:R-:W-:Y:S02]  /*1570*/  IMAD.U32 R6, RZ, RZ, UR4 ;  /* 0x00000004ff067e24 */ /* 0x000fe4000f8e00ff */
[----:B------:R-:W-:-:S02]  /*1580*/  IMAD.U32 R7, RZ, RZ, UR5 ;  /* 0x00000005ff077e24 */ /* 0x000fc4000f8e00ff */
[----:B------:R-:W-:Y:S02]  /*1590*/  IMAD.U32 R11, RZ, RZ, UR7 ;  /* 0x00000007ff0b7e24 */ /* 0x000fe4000f8e00ff */
[----:B------:R-:W-:Y:S02]  /*15a0*/  IMAD.MOV.U32 R8, RZ, RZ, 0x1e1 ;  /* 0x000001e1ff087424 */ /* 0x000fe400078e00ff */
[----:B------:R-:W-:Y:S02]  /*15b0*/  IMAD.MOV.U32 R12, RZ, RZ, 0x1 ;  /* 0x00000001ff0c7424 */ /* 0x000fe400078e00ff */
[----:B0-----:R-:W-:-:S07]  /*15c0*/  IMAD.MOV.U32 R13, RZ, RZ, RZ ;  /* 0x000000ffff0d7224 */ /* 0x001fce00078e00ff */
[----:B------:R-:W-:-:S07]  /*15d0*/  LEPC R20, `(.L_x_18) ;  /* 0x000000001014794e */ /* 0x000fce0000000000 */
[----:B-1---5:R-:W-:Y:S05]  /*15e0*/  CALL.ABS.NOINC R14 ;  /* 0x000000000e007343 */ /* 0x022fea0003c00000 */
.L_x_18:
[----:B------:R-:W-:-:S13]  /*15f0*/  ISETP.NE.AND P0, PT, R58, 0x3, PT ;  /* 0x000000033a00780c */ /* 0x000fda0003f05270 */
[----:B------:R-:W-:Y:S05]  /*1600*/  @!P0 BRA `(.L_x_19) ;  /* 0x0000000000048947 */ /* 0x000fea0003800000 */
[----:B------:R-:W-:Y:S01]  /*1610*/  BPT.TRAP 0x1 ;  /* 0x000000040000795c */ /* 0x000fe20000300000 */
.L_x_19:
[----:B------:R-:W2:Y:S01]  /*1620*/  S2UR UR5, SR_CgaCtaId ;  /* 0x00000000000579c3 */ /* 0x000ea20000008800 */
[----:B------:R-:W-:Y:S01]  /*1630*/  UMOV UR4, 0x400 ;  /* 0x0000040000047882 */ /* 0x000fe20000000000 */
[----:B------:R-:W-:Y:S02]  /*1640*/  IMAD.U32 R0, RZ, RZ, UR38 ;  /* 0x00000026ff007e24 */ /* 0x000fe4000f8e00ff */
[----:B------:R-:W-:-:S03]  /*1650*/  IMAD.U32 R3, RZ, RZ, UR39 ;  /* 0x00000027ff037e24 */ /* 0x000fc6000f8e00ff */
[----:B------:R-:W-:Y:S01]  /*1660*/  SHF.L.U32 R0, R0, 0x1f, RZ ;  /* 0x0000001f00007819 */ /* 0x000fe200000006ff */
[----:B--2---:R-:W-:-:S06]  /*1670*/  ULEA UR4, UR5, UR4, 0x18 ;  /* 0x0000000405047291 */ /* 0x004fcc000f8ec03f */
[----:B------:R-:W-:-:S04]  /*1680*/  IMAD.U32 R6, RZ, RZ, UR4 ;  /* 0x00000004ff067e24 */ /* 0x000fc8000f8e00ff */
[----:B------:R-:W-:-:S04]  /*1690*/  IMAD R3, R3, 0x8, R6 ;  /* 0x0000000803037824 */ /* 0x000fc800078e0206 */
[----:B------:R2:W3:Y:S01]  /*16a0*/  SYNCS.PHASECHK.TRANS64.TRYWAIT P1, [R3+URZ], R0 ;  /* 0x00000000030075a7 */ /* 0x0004e2000802017f */
[----:B------:R-:W-:Y:S05]  /*16b0*/  @!P0 BRA `(.L_x_20) ;  /* 0x0000000000048947 */ /* 0x000fea0003800000 */
[----:B------:R-:W-:Y:S01]  /*16c0*/  BPT.TRAP 0x1 ;  /* 0x000000040000795c */ /* 0x000fe20000300000 */
.L_x_20:
[----:B---3--:R-:W-:Y:S05]  /*16d0*/  @P1 BRA `(.L_x_21) ;  /* 0x0000000000081947 */ /* 0x008fea0003800000 */
[----:B------:R-:W3:Y:S02]  /*16e0*/  SYNCS.PHASECHK.TRANS64.TRYWAIT P1, [R3+URZ], R0 ;  /* 0x00000000030075a7 */ /* 0x000ee4000802017f */
[----:B---3--:R-:W-:Y:S05]  /*16f0*/  @!P1 BRA `(.L_x_22) ;  /* 0x0000005000449947 */ /* 0x008fea0003800000 */
.L_x_21:
[----:B------:R-:W-:-:S04]  /*1700*/  UISETP.LT.AND UP0, UPT, UR40, 0x1, UPT ;  /* 0x000000012800788c */ /* 0x000fc8000bf01270 */
[----:B------:R-:W-:-:S06]  /*1710*/  USEL UR4, UR40, 0x1, UP0 ;  /* 0x0000000128047887 */ /* 0x000fcc0008000000 */
[----:B--23--:R-:W-:Y:S01]  /*1720*/  IMAD.U32 R0, RZ, RZ, UR4 ;  /* 0x00000004ff007e24 */ /* 0x00cfe2000f8e00ff */
[----:B------:R-:W-:Y:S05]  /*1730*/  WARPSYNC.ALL ;  /* 0x0000000000007948 */ /* 0x000fea0003800000 */
[----:B------:R-:W-:-:S04]  /*1740*/  IADD3 R0, -R0, UR40, RZ ;  /* 0x0000002800007c10 */ /* 0x000fc8000fffe1ff */
[----:B------:R-:W-:Y:S02]  /*1750*/  ISETP.GE.AND P1, PT, R0, 0x1, PT ;  /* 0x000000010000780c */ /* 0x000fe40003f26270 */
[----:B------:R-:W-:Y:S01]  /*1760*/  R2UR UR4, R6 ;  /* 0x00000000060472ca */ /* 0x000fe200000e0000 */
[----:B------:R-:W-:Y:S01]  /*1770*/  ULOP3.LUT UR41, UR41, 0x10000, URZ, 0xfc, !UPT ;  /* 0x0001000029297892 */ /* 0x000fe2000f8efc3f */
[----:B------:R-:W-:Y:S01]  /*1780*/  WARPGROUP.ARRIVE ;  /* 0x00000000000079c5 */ /* 0x000fe20000000000 */
[----:B------:R-:W-:Y:S01]  /*1790*/  UMOV UR5, 0x80000020 ;  /* 0x8000002000057882 */ /* 0x000fe20000000000 */
[----:B------:R-:W-:-:S09]  /*17a0*/  UMOV UR7, 0x80000020 ;  /* 0x8000002000077882 */ /* 0x000fd20000000000 */
[----:B------:R-:W-:-:S04]  /*17b0*/  UIADD3 UR4, UR4, 0x24200, URZ ;  /* 0x0002420004047890 */ /* 0x000fc8000fffe03f */
[----:B------:R-:W-:-:S04]  /*17c0*/  USHF.R.U32.HI UR4, URZ, 0x4, UR4 ;  /* 0x000000043f047899 */ /* 0x000fc80008011604 */
[----:B------:R-:W-:-:S04]  /*17d0*/  ULOP3.LUT UR4, UR4, 0x3fff, URZ, 0xc0, !UPT ;  /* 0x00003fff04047892 */ /* 0x000fc8000f8ec03f */
[----:B------:R-:W-:Y:S02]  /*17e0*/  ULOP3.LUT UR9, UR4, 0x10000, URZ, 0xfc, !UPT ;  /* 0x0001000004097892 */ /* 0x000fe4000f8efc3f */
[----:B------:R-:W-:Y:S02]  /*17f0*/  ULEA UR4, UR39, UR41, 0x9 ;  /* 0x0000002927047291 */ /* 0x000fe4000f8e483f */
[----:B------:R-:W-:-:S09]  /*1800*/  ULEA UR6, UR39, UR9, 0x8 ;  /* 0x0000000927067291 */ /* 0x000fd2000f8e403f */
[----:B------:R-:W-:Y:S01]  /*1810*/  HGMMA.64x64x16.F32.BF16 R24, gdesc[UR4], RZ, !UPT, gsb0 ;  /* 0x00e00000041879f0 */ /* 0x000fe2000c0018ff */
[----:B------:R-:W-:Y:S02]  /*1820*/  UIADD3 UR4, UR4, 0x2, URZ ;  /* 0x0000000204047890 */ /* 0x000fe4000fffe03f */
[----:B------:R-:W-:Y:S01]  /*1830*/  UIADD3 UR6, UR6, 0x2, URZ ;  /* 0x0000000206067890 */ /* 0x000fe2000fffe03f */
[----:B------:R-:W-:Y:S01]  /*1840*/  UMOV UR5, 0x80000020 ;  /* 0x8000002000057882 */ /* 0x000fe20000000000 */
[----:B------:R-:W-:Y:S01]  /*1850*/  UMOV UR7, 0x80000020 ;  /* 0x8000002000077882 */ /* 0x000fe20000000000 */
[----:B------:R-:W-:Y:S02]  /*1860*/  WARPGROUP.DEPBAR.LE gsb0, 0x0 ;  /* 0x00008000000079c5 */ /* 0x000fe40000010000 */
[----:B------:R-:W-:-:S06]  /*1870*/  WARPGROUP.ARRIVE ;  /* 0x00000000000079c5 */ /* 0x000fcc0000000000 */
[----:B------:R-:W-:Y:S03]  /*1880*/  HGMMA.64x64x16.F32.BF16 R24, gdesc[UR4], R24, gsb0 ;  /* 0x00e00000041879f0 */ /* 0x000fe60008001818 */
[----:B------:R-:W-:Y:S02]  /*1890*/  WARPGROUP.DEPBAR.LE gsb0, 0x0 ;  /* 0x00008000000079c5 */ /* 0x000fe40000010000 */
[----:B------:R-:W-:Y:S05]  /*18a0*/  @!P1 BRA `(.L_x_23) ;  /* 0x0000000000e49947 */ /* 0x000fea0003800000 */
[----:B------:R-:W-:Y:S02]  /*18b0*/  UIADD3 UR4, UR39, 0x1, URZ ;  /* 0x0000000127047890 */ /* 0x000fe4000fffe03f */
[----:B------:R-:W-:Y:S02]  /*18c0*/  IMAD.U32 R3, RZ, RZ, UR39 ;  /* 0x00000027ff037e24 */ /* 0x000fe4000f8e00ff */
[----:B------:R-:W-:-:S04]  /*18d0*/  UISETP.NE.AND UP0, UPT, UR4, 0x12, UPT ;  /* 0x000000120400788c */ /* 0x000fc8000bf05270 */
[----:B------:R-:W-:Y:S02]  /*18e0*/  USEL UR5, URZ, 0x1, UP0 ;  /* 0x000000013f057887 */ /* 0x000fe40008000000 */
[----:B------:R-:W-:Y:S02]  /*18f0*/  USEL UR8, UR4, URZ, UP0 ;  /* 0x0000003f04087287 */ /* 0x000fe40008000000 */
[----:B------:R-:W-:-:S06]  /*1900*/  ULOP3.LUT UR5, UR38, UR5, URZ, 0x3c, !UPT ;  /* 0x0000000526057292 */ /* 0x000fcc000f8e3c3f */
[----:B------:R-:W-:-:S07]  /*1910*/  IMAD.U32 R7, RZ, RZ, UR5 ;  /* 0x00000005ff077e24 */ /* 0x000fce000f8e00ff */
.L_x_30:
[----:B------:R-:W-:Y:S05]  /*1920*/  @!P0 BRA `(.L_x_24) ;  /* 0x0000000000048947 */ /* 0x000fea0003800000 */
[----:B------:R-:W-:Y:S01]  /*1930*/  BPT.TRAP 0x1 ;  /* 0x000000040000795c */ /* 0x000fe20000300000 */
.L_x_24:
[----:B------:R-:W2:Y:S01]  /*1940*/  S2UR UR5, SR_CgaCtaId ;  /* 0x00000000000579c3 */ /* 0x000ea20000008800 */
[----:B------:R-:W-:Y:S01]  /*1950*/  UMOV UR4, 0x400 ;  /* 0x0000040000047882 */ /* 0x000fe20000000000 */
[----:B01----:R-:W-:Y:S01]  /*1960*/  IMAD.U32 R5, RZ, RZ, UR8 ;  /* 0x00000008ff057e24 */ /* 0x003fe2000f8e00ff */
[----:B------:R-:W-:Y:S01]  /*1970*/  SHF.L.U32 R4, R7, 0x1f, RZ ;  /* 0x0000001f07047819 */ /* 0x000fe200000006ff */
[----:B--2---:R-:W-:-:S06]  /*1980*/  ULEA UR4, UR5, UR4, 0x18 ;  /* 0x0000000405047291 */ /* 0x004fcc000f8ec03f */
[----:B------:R-:W-:-:S04]  /*1990*/  IMAD.U32 R6, RZ, RZ, UR4 ;  /* 0x00000004ff067e24 */ /* 0x000fc8000f8e00ff */
[----:B------:R-:W-:-:S04]  /*19a0*/  IMAD R5, R5, 0x8, R6 ;  /* 0x0000000805057824 */ /* 0x000fc800078e0206 */
[----:B------:R0:W1:Y:S01]  /*19b0*/  SYNCS.PHASECHK.TRANS64.TRYWAIT P1, [R5+URZ], R4 ;  /* 0x00000004050075a7 */ /* 0x000062000802017f */
[----:B------:R-:W-:Y:S05]  /*19c0*/  @!P0 BRA `(.L_x_25) ;  /* 0x0000000000048947 */ /* 0x000fea0003800000 */
[----:B------:R-:W-:Y:S01]  /*19d0*/  BPT.TRAP 0x1 ;  /* 0x000000040000795c */ /* 0x000fe20000300000 */
.L_x_25:
[----:B-1----:R-:W-:Y:S05]  /*19e0*/  @P1 BRA `(.L_x_26) ;  /* 0x0000000000081947 */ /* 0x002fea0003800000 */
[----:B------:R-:W1:Y:S02]  /*19f0*/  SYNCS.PHASECHK.TRANS64.TRYWAIT P1, [R5+URZ], R4 ;  /* 0x00000004050075a7 */ /* 0x000e64000802017f */
[----:B-1----:R-:W-:Y:S05]  /*1a00*/  @!P1 BRA `(.L_x_27) ;  /* 0x0000004c00949947 */ /* 0x002fea0003800000 */
.L_x_26:
[----:B------:R-:W-:Y:S01]  /*1a10*/  ULEA UR4, UR8, UR41, 0x9 ;  /* 0x0000002908047291 */ /* 0x000fe2000f8e483f */
[----:B------:R-:W-:Y:S01]  /*1a20*/  WARPGROUP.ARRIVE ;  /* 0x00000000000079c5 */ /* 0x000fe20000000000 */
[----:B------:R-:W-:Y:S01]  /*1a30*/  ULEA UR6, UR8, UR9, 0x8 ;  /* 0x0000000908067291 */ /* 0x000fe2000f8e403f */
[----:B------:R-:W-:Y:S01]  /*1a40*/  UMOV UR5, 0x80000020 ;  /* 0x8000002000057882 */ /* 0x000fe20000000000 */
[----:B------:R-:W-:-:S07]  /*1a50*/  UMOV UR7, 0x80000020 ;  /* 0x8000002000077882 */ /* 0x000fce0000000000 */
[----:B------:R-:W-:Y:S01]  /*1a60*/  HGMMA.64x64x16.F32.BF16 R24, gdesc[UR4], R24, gsb0 ;  /* 0x00e00000041879f0 */ /* 0x000fe20008001818 */
        /* <DEDUP_REMOVED lines=9> */
[----:B------:R-:W-:Y:S01]  /*1b00*/  BPT.TRAP 0x1 ;  /* 0x000000040000795c */ /* 0x000fe20000300000 */
.L_x_28:
[----:B------:R-:W-:-:S13]  /*1b10*/  ISETP.NE.AND P1, PT, R23, RZ, PT ;  /* 0x000000ff1700720c */ /* 0x000fda0003f25270 */
[----:B01----:R-:W-:-:S04]  /*1b20*/  @P1 IMAD R4, R3, 0x8, R6 ;  /* 0x0000000803041824 */ /* 0x003fc800078e0206 */
[----:B------:R-:W-:-:S05]  /*1b30*/  @P1 VIADD R5, R4, 0x90 ;  /* 0x0000009004051836 */ /* 0x000fca0000000000 */
[----:B------:R-:W-:-:S04]  /*1b40*/  @P1 PRMT R5, R22, 0x654, R5 ;  /* 0x0000065416051816 */ /* 0x000fc80000000005 */
[----:B------:R0:W-:Y:S01]  /*1b50*/  @P1 SYNCS.ARRIVE.TRANS64.RED.A1T0 RZ, [R5+URZ], RZ ;  /* 0x000000ff05ff19a7 */ /* 0x0001e2000810043f */
[----:B------:R-:W-:-:S13]  /*1b60*/  ISETP.GT.U32.AND P1, PT, R19, 0x1, PT ;  /* 0x000000011300780c */ /* 0x000fda0003f24070 */
[----:B0-----:R-:W-:Y:S05]  /*1b70*/  @P1 BRA `(.L_x_29) ;  /* 0x0000000000041947 */ /* 0x001fea0003800000 */
[----:B------:R-:W-:Y:S01]  /*1b80*/  BPT.TRAP 0x1 ;  /* 0x000000040000795c */ /* 0x000fe20000300000 */
.L_x_29:
[----:B------:R-:W-:Y:S01]  /*1b90*/  UIADD3 UR8, UR8, 0x1, URZ ;  /* 0x0000000108087890 */ /* 0x000fe2000fffe03f */
[C---:B------:R-:W-:Y:S01]  /*1ba0*/  ISETP.GT.AND P2, PT, R0.reuse, 0x1, PT ;  /* 0x000000010000780c */ /* 0x040fe20003f44270 */
[----:B------:R-:W-:Y:S02]  /*1bb0*/  VIADD R3, R3, 0x1 ;  /* 0x0000000103037836 */ /* 0x000fe40000000000 */
[----:B------:R-:W-:Y:S01]  /*1bc0*/  UISETP.NE.AND UP0, UPT, UR8, 0x12, UPT ;  /* 0x000000120800788c */ /* 0x000fe2000bf05270 */
[----:B------:R-:W-:Y:S02]  /*1bd0*/  VIADD R0, R0, 0xffffffff ;  /* 0xffffffff00007836 */ /* 0x000fe40000000000 */
[C---:B------:R-:W-:Y:S01]  /*1be0*/  ISETP.NE.AND P1, PT, R3.reuse, 0x12, PT ;  /* 0x000000120300780c */ /* 0x040fe20003f25270 */
[----:B------:R-:W-:Y:S02]  /*1bf0*/  USEL UR4, URZ, 0x1, UP0 ;  /* 0x000000013f047887 */ /* 0x000fe40008000000 */
[----:B------:R-:W-:Y:S01]  /*1c00*/  USEL UR8, UR8, URZ, UP0 ;  /* 0x0000003f08087287 */ /* 0x000fe20008000000 */
[----:B------:R-:W-:-:S03]  /*1c10*/  SEL R3, R3, RZ, P1 ;  /* 0x000000ff03037207 */ /* 0x000fc60000800000 */
[----:B------:R-:W-:Y:S01]  /*1c20*/  LOP3.LUT R7, R7, UR4, RZ, 0x3c, !PT ;  /* 0x0000000407077c12 */ /* 0x000fe2000f8e3cff */
[----:B------:R-:W-:Y:S07]  /*1c30*/  @P2 BRA `(.L_x_30) ;  /* 0xfffffffc00382947 */ /* 0x000fee000383ffff */
.L_x_23:
[----:B------:R-:W2:Y:S02]  /*1c40*/  LDC R0, c[0x0][0x28c] ;  /* 0x0000a300ff007b82 */ /* 0x000ea40000000800 */
[----:B--2---:R-:W-:-:S13]  /*1c50*/  ISETP.GE.AND P1, PT, R0, 0x1, PT ;  /* 0x000000010000780c */ /* 0x004fda0003f26270 */
[----:B------:R-:W-:Y:S05]  /*1c60*/  @!P1 BRA `(.L_x_31) ;  /* 0x0000000000509947 */ /* 0x000fea0003800000 */
[----:B------:R-:W-:Y:S05]  /*1c70*/  @!P0 BRA `(.L_x_32) ;  /* 0x0000000000048947 */ /* 0x000fea0003800000 */
[----:B------:R-:W-:Y:S01]  /*1c80*/  BPT.TRAP 0x1 ;  /* 0x000000040000795c */ /* 0x000fe20000300000 */
.L_x_32:
[----:B------:R-:W-:Y:S01]  /*1c90*/  ISETP.NE.AND P0, PT, R23, RZ, PT ;  /* 0x000000ff1700720c */ /* 0x000fe20003f05270 */
[----:B------:R-:W-:Y:S01]  /*1ca0*/  BSSY B0, `(.L_x_33) ;  /* 0x000000e000007945 */ /* 0x000fe20003800000 */
[----:B------:R-:W-:-:S11]  /*1cb0*/  ISETP.GT.U32.AND P1, PT, R19, 0x1, PT ;  /* 0x000000011300780c */ /* 0x000fd60003f24070 */
[----:B------:R-:W-:Y:S05]  /*1cc0*/  @!P0 BRA `(.L_x_34) ;  /* 0x00000000002c8947 */ /* 0x000fea0003800000 */
[----:B------:R-:W-:-:S04]  /*1cd0*/  UISETP.LT.AND UP0, UPT, UR40, 0x1, UPT ;  /* 0x000000012800788c */ /* 0x000fc8000bf01270 */
[----:B------:R-:W-:-:S04]  /*1ce0*/  USEL UR6, UR40, 0x1, UP0 ;  /* 0x0000000128067887 */ /* 0x000fc80008000000 */
[----:B------:R-:W-:-:S04]  /*1cf0*/  UIADD3 UR6, UR39, UR40, -UR6 ;  /* 0x0000002827067290 */ /* 0x000fc8000fffe806 */
[----:B------:R-:W-:-:S04]  /*1d00*/  UIMAD.WIDE.U32 UR4, UR6, 0x38e38e39, URZ ;  /* 0x38e38e39060478a5 */ /* 0x000fc8000f8e003f */
[----:B------:R-:W-:-:S04]  /*1d10*/  USHF.R.U32.HI UR4, URZ, 0x2, UR5 ;  /* 0x000000023f047899 */ /* 0x000fc80008011605 */
[----:B------:R-:W-:-:S06]  /*1d20*/  UIMAD UR6, UR4, -0x12, UR6 ;  /* 0xffffffee040678a4 */ /* 0x000fcc000f8e0206 */
[----:B------:R-:W-:-:S04]  /*1d30*/  IMAD.U32 R3, RZ, RZ, UR6 ;  /* 0x00000006ff037e24 */ /* 0x000fc8000f8e00ff */
[----:B------:R-:W-:-:S04]  /*1d40*/  IMAD R0, R3, 0x8, R6 ;  /* 0x0000000803007824 */ /* 0x000fc800078e0206 */
[----:B------:R-:W-:-:S05]  /*1d50*/  VIADD R3, R0, 0x90 ;  /* 0x0000009000037836 */ /* 0x000fca0000000000 */
[----:B------:R-:W-:-:S04]  /*1d60*/  PRMT R3, R22, 0x654, R3 ;  /* 0x0000065416037816 */ /* 0x000fc80000000003 */
[----:B------:R2:W-:Y:S03]  /*1d70*/  SYNCS.ARRIVE.TRANS64.RED.A1T0 RZ, [R3+URZ], RZ ;  /* 0x000000ff03ff79a7 */ /* 0x0005e6000810043f */
.L_x_34:
[----:B------:R-:W-:Y:S05]  /*1d80*/  BSYNC B0 ;  /* 0x0000000000007941 */ /* 0x000fea0003800000 */
.L_x_33:
[----:B------:R-:W-:Y:S05]  /*1d90*/  @P1 BRA `(.L_x_31) ;  /* 0x0000000000041947 */ /* 0x000fea0003800000 */
[----:B------:R-:W-:Y:S01]  /*1da0*/  BPT.TRAP 0x1 ;  /* 0x000000040000795c */ /* 0x000fe20000300000 */
.L_x_31:
[----:B------:R-:W3:Y:S01]  /*1db0*/  LDC R6, c[0x0][0x288] ;  /* 0x0000a200ff067b82 */ /* 0x000ee20000000800 */
[--C-:B------:R-:W-:Y:S01]  /*1dc0*/  SHF.R.U32.HI R0, RZ, 0x2, R18.reuse ;  /* 0x00000002ff007819 */ /* 0x100fe20000011612 */
[----:B------:R-:W-:Y:S01]  /*1dd0*/  IMAD.SHL.U32 R61, R61, 0x40, RZ ;  /* 0x000000403d3d7824 */ /* 0x000fe200078e00ff */
[----:B01----:R-:W-:Y:S01]  /*1de0*/  SHF.R.U32.HI R5, RZ, 0x7, R18 ;  /* 0x00000007ff057819 */ /* 0x003fe20000011612 */
[----:B------:R-:W-:Y:S01]  /*1df0*/  UIADD3 UR39, UR40, UR39, URZ ;  /* 0x0000002728277290 */ /* 0x000fe2000fffe03f */
[----:B--2---:R-:W-:Y:S01]  /*1e00*/  LOP3.LUT R3, R0, 0x7, RZ, 0xc0, !PT ;  /* 0x0000000700037812 */ /* 0x004fe200078ec0ff */
[C---:B------:R-:W-:Y:S01]  /*1e10*/  IMAD.SHL.U32 R10, R18.reuse, 0x2, RZ ;  /* 0x00000002120a7824 */ /* 0x040fe200078e00ff */
[----:B------:R-:W-:Y:S01]  /*1e20*/  LOP3.LUT R0, R5, 0x1, RZ, 0xc0, !PT ;  /* 0x0000000105007812 */ /* 0x000fe200078ec0ff */
[----:B------:R-:W-:Y:S01]  /*1e30*/  UISETP.GT.U32.AND UP0, UPT, UR39, 0x11, UPT ;  /* 0x000000112700788c */ /* 0x000fe2000bf04070 */
[C---:B------:R-:W-:Y:S01]  /*1e40*/  LOP3.LUT R5, R18.reuse, 0x3, RZ, 0xc0, !PT ;  /* 0x0000000312057812 */ /* 0x040fe200078ec0ff */
[----:B------:R-:W-:Y:S01]  /*1e50*/  ULDC UR7, c[0x0][0x284] ;  /* 0x0000a10000077ab9 */ /* 0x000fe20000000800 */
[----:B------:R-:W-:Y:S01]  /*1e60*/  LOP3.LUT R4, R18, 0x60, RZ, 0xc0, !PT ;  /* 0x0000006012047812 */ /* 0x000fe200078ec0ff */
[----:B------:R-:W-:Y:S01]  /*1e70*/  IMAD.SHL.U32 R8, R0, 0x40, RZ ;  /* 0x0000004000087824 */ /* 0x000fe200078e00ff */
[----:B------:R-:W-:Y:S01]  /*1e80*/  UISETP.LT.U32.AND UP0, UPT, UR40, 0x12, UP0 ;  /* 0x000000122800788c */ /* 0x000fe20008701070 */
[----:B------:R-:W-:Y:S01]  /*1e90*/  SHF.R.S32.HI R15, RZ, 0x1f, R59 ;  /* 0x0000001fff0f7819 */ /* 0x000fe2000001143b */
[----:B------:R-:W-:Y:S01]  /*1ea0*/  UISETP.GE.U32.AND UP1, UPT, UR40, 0x12, UPT ;  /* 0x000000122800788c */ /* 0x000fe2000bf26070 */
[----:B------:R-:W-:Y:S01]  /*1eb0*/  SHF.R.U32.HI R4, RZ, 0x1, R4 ;  /* 0x00000001ff047819 */ /* 0x000fe20000011604 */
[----:B------:R-:W-:Y:S01]  /*1ec0*/  ULDC.64 UR8, c[0x0][0x5d0] ;  /* 0x0001740000087ab9 */ /* 0x000fe20000000a00 */
[C---:B------:R-:W-:Y:S01]  /*1ed0*/  LOP3.LUT R10, R61.reuse, 0x6, R10, 0xf8, !PT ;  /* 0x000000063d0a7812 */ /* 0x040fe200078ef80a */
[----:B------:R-:W-:Y:S01]  /*1ee0*/  UIMAD.WIDE.U32 UR4, UR39, 0x38e38e39, URZ ;  /* 0x38e38e39270478a5 */ /* 0x000fe2000f8e003f */
[--C-:B------:R-:W-:Y:S01]  /*1ef0*/  IADD3 R7, RZ, -R4, -R3.reuse ;  /* 0x80000004ff077210 */ /* 0x100fe20007ffe803 */
[----:B------:R-:W-:Y:S01]  /*1f00*/  USEL UR6, URZ, 0x1, !UP0 ;  /* 0x000000013f067887 */ /* 0x000fe2000c000000 */
[----:B------:R-:W-:Y:S01]  /*1f10*/  LOP3.LUT R3, R8, 0x40, R3, 0xe2, !PT ;  /* 0x0000004008037812 */ /* 0x000fe200078ee203 */
[C---:B------:R-:W-:Y:S01]  /*1f20*/  IMAD.WIDE R8, R60.reuse, 0x80, RZ ;  /* 0x000000803c087825 */ /* 0x040fe200078e02ff */
[----:B---3--:R-:W-:Y:S01]  /*1f30*/  ISETP.GE.AND P0, PT, R61, R6, PT ;  /* 0x000000063d00720c */ /* 0x008fe20003f06270 */
[----:B------:R-:W-:Y:S01]  /*1f40*/  USHF.R.U32.HI UR4, URZ, 0x2, UR5 ;  /* 0x000000023f047899 */ /* 0x000fe20008011605 */
[----:B------:R-:W-:Y:S01]  /*1f50*/  SHF.R.S32.HI R11, RZ, 0x1f, R10 ;  /* 0x0000001fff0b7819 */ /* 0x000fe2000001140a */
[----:B------:R-:W-:Y:S01]  /*1f60*/  IMAD R12, R5, -0x2, R6 ;  /* 0xfffffffe050c7824 */ /* 0x000fe200078e0206 */
[----:B------:R-:W-:Y:S01]  /*1f70*/  ULOP3.LUT UR38, UR38, UR6, URZ, 0x3c, !UPT ;  /* 0x0000000626267292 */ /* 0x000fe2000f8e3c3f */
[----:B------:R-:W-:Y:S01]  /*1f80*/  IMAD.SHL.U32 R5, R60, 0x80, RZ ;  /* 0x000000803c057824 */ /* 0x000fe200078e00ff */
[----:B------:R-:W-:Y:S01]  /*1f90*/  LOP3.LUT R73, R8, R3, R4, 0xfe, !PT ;  /* 0x0000000308497212 */ /* 0x000fe200078efe04 */
[----:B------:R-:W-:Y:S01]  /*1fa0*/  IMAD R6, R15, UR8, RZ ;  /* 0x000000080f067c24 */ /* 0x000fe2000f8e02ff */
[----:B------:R-:W-:Y:S01]  /*1fb0*/  UIMAD UR39, UR4, -0x12, UR39 ;  /* 0xffffffee042778a4 */ /* 0x000fe2000f8e0227 */
[----:B------:R-:W-:Y:S01]  /*1fc0*/  IMAD R0, R0, -0x40, R7 ;  /* 0xffffffc000007824 */ /* 0x000fe200078e0207 */
[----:B------:R-:W-:Y:S01]  /*1fd0*/  ISETP.GE.OR P0, PT, R5, UR7, P0 ;  /* 0x0000000705007c0c */ /* 0x000fe20008706670 */
[C---:B------:R-:W-:Y:S01]  /*1fe0*/  IMAD R13, R59.reuse, UR9, R6 ;  /* 0x000000093b0d7c24 */ /* 0x040fe2000f8e0206 */
[----:B------:R-:W-:Y:S01]  /*1ff0*/  @UP1 ULOP3.LUT UR38, UR38, 0x1, UR4, 0x78, !UPT ;  /* 0x0000000126261892 */ /* 0x000fe2000f8e7804 */
[----:B------:R-:W-:Y:S01]  /*2000*/  IMAD.WIDE.U32 R6, R59, UR8, R10 ;  /* 0x000000083b067c25 */ /* 0x000fe2000f8e000a */
[----:B------:R-:W-:-:S03]  /*2010*/  IADD3 R3, -R5, UR7, R0 ;  /* 0x0000000705037c10 */ /* 0x000fc6000fffe100 */
[----:B------:R-:W-:Y:S02]  /*2020*/  IMAD.IADD R7, R7, 0x1, R13 ;  /* 0x0000000107077824 */ /* 0x000fe400078e020d */
[----:B------:R-:W-:Y:S02]  /*2030*/  IMAD.IADD R4, R12, 0x1, -R61 ;  /* 0x000000010c047824 */ /* 0x000fe400078e0a3d */
[----:B------:R-:W-:Y:S02]  /*2040*/  IMAD.MOV.U32 R0, RZ, RZ, -0x1 ;  /* 0xffffffffff007424 */ /* 0x000fe400078e00ff */
[----:B------:R-:W-:Y:S05]  /*2050*/  @P0 BRA `(.L_x_35) ;  /* 0x0000002000a40947 */ /* 0x000fea0003800000 */
[----:B------:R-:W0:Y:S01]  /*2060*/  LDC.64 R66, c[0x0][0x5c8] ;  /* 0x00017200ff427b82 */ /* 0x000e220000000a00 */
[----:B-----5:R-:W-:Y:S01]  /*2070*/  FSETP.NEU.AND P0, PT, R57, RZ, PT ;  /* 0x000000ff3900720b */ /* 0x020fe20003f0d000 */
[----:B------:R-:W-:Y:S01]  /*2080*/  BSSY B0, `(.L_x_35) ;  /* 0x0000226000007945 */ /* 0x000fe20003800000 */
[----:B------:R-:W-:-:S04]  /*2090*/  ISETP.GT.AND P2, PT, R4, RZ, PT ;  /* 0x000000ff0400720c */ /* 0x000fc80003f44270 */
[----:B------:R-:W-:Y:S01]  /*20a0*/  ISETP.GT.AND P1, PT, R3, RZ, P2 ;  /* 0x000000ff0300720c */ /* 0x000fe20001724270 */
[-C--:B0-----:R-:W-:Y:S02]  /*20b0*/  IMAD R12, R9, R66.reuse, RZ ;  /* 0x00000042090c7224 */ /* 0x081fe400078e02ff */
[----:B------:R-:W-:-:S04]  /*20c0*/  IMAD.WIDE.U32 R60, R73, R66, R6 ;  /* 0x00000042493c7225 */ /* 0x000fc800078e0006 */
[----:B------:R-:W-:-:S04]  /*20d0*/  IMAD R5, R73, R67, R12 ;  /* 0x0000004349057224 */ /* 0x000fc800078e020c */
[----:B------:R-:W-:Y:S01]  /*20e0*/  IMAD.IADD R75, R61, 0x1, R5 ;  /* 0x000000013d4b7824 */ /* 0x000fe200078e0205 */
[----:B------:R-:W-:Y:S06]  /*20f0*/  @!P0 BRA `(.L_x_36) ;  /* 0x0000001400e88947 */ /* 0x000fec0003800000 */
[----:B------:R-:W0:Y:S01]  /*2100*/  LDC.64 R64, c[0x0][0x5b8] ;  /* 0x00016e00ff407b82 */ /* 0x000e220000000a00 */
[----:B------:R-:W-:-:S07]  /*2110*/  ULDC.64 UR4, c[0x0][0x5c0] ;  /* 0x0001700000047ab9 */ /* 0x000fce0000000a00 */
[----:B------:R-:W1:Y:S08]  /*2120*/  LDC.64 R68, c[0x0][0x5b0] ;  /* 0x00016c00ff447b82 */ /* 0x000e700000000a00 */
[----:B------:R-:W2:Y:S01]  /*2130*/  LDC.64 R70, c[0x0][0x5a8] ;  /* 0x00016a00ff467b82 */ /* 0x000ea20000000a00 */
[-C--:B0-----:R-:W-:Y:S02]  /*2140*/  IMAD R6, R15, R64.reuse, RZ ;  /* 0x000000400f067224 */ /* 0x081fe400078e02ff */
[----:B------:R-:W-:-:S04]  /*2150*/  IMAD.WIDE.U32 R62, R59, R64, R10 ;  /* 0x000000403b3e7225 */ /* 0x000fc800078e000a */
[----:B------:R-:W-:Y:S02]  /*2160*/  IMAD R61, R59, R65, R6 ;  /* 0x000000413b3d7224 */ /* 0x000fe400078e0206 */
[-C--:B-1----:R-:W-:Y:S02]  /*2170*/  IMAD R8, R9, R68.reuse, RZ ;  /* 0x0000004409087224 */ /* 0x082fe400078e02ff */
[----:B------:R-:W-:Y:S02]  /*2180*/  IMAD.IADD R13, R63, 0x1, R61 ;  /* 0x000000013f0d7824 */ /* 0x000fe400078e023d */
[----:B------:R-:W-:Y:S02]  /*2190*/  IMAD.MOV.U32 R12, RZ, RZ, R62 ;  /* 0x000000ffff0c7224 */ /* 0x000fe400078e003e */
[C---:B------:R-:W-:Y:S02]  /*21a0*/  IMAD R65, R73.reuse, R69, R8 ;  /* 0x0000004549417224 */ /* 0x040fe400078e0208 */
[----:B------:R-:W-:-:S04]  /*21b0*/  IMAD.WIDE.U32 R6, R73, R68, R12 ;  /* 0x0000004449067225 */ /* 0x000fc800078e000c */
[----:B------:R-:W-:Y:S01]  /*21c0*/  IMAD.IADD R5, R7, 0x1, R65 ;  /* 0x0000000107057824 */ /* 0x000fe200078e0241 */
[----:B--2---:R-:W-:-:S04]  /*21d0*/  LEA R14, P0, R6, R70, 0x1 ;  /* 0x00000046060e7211 */ /* 0x004fc800078008ff */
[----:B------:R-:W-:-:S05]  /*21e0*/  LEA.HI.X R15, R6, R71, R5, 0x1, P0 ;  /* 0x00000047060f7211 */ /* 0x000fca00000f0c05 */
[----:B------:R0:W2:Y:S01]  /*21f0*/  @P1 LDG.E.LTC128B.U16 R5, desc[UR36][R14.64] ;  /* 0x000000240e051981 */ /* 0x0000a2000c1e1520 */
[----:B------:R-:W-:Y:S01]  /*2200*/  IMAD.WIDE.U32 R6, R73, R68, R10 ;  /* 0x0000004449067225 */ /* 0x000fe200078e000a */
[----:B------:R-:W-:Y:S03]  /*2210*/  BSSY B1, `(.L_x_37) ;  /* 0x0000013000017945 */ /* 0x000fe60003800000 */
[----:B------:R-:W-:Y:S02]  /*2220*/  IMAD.IADD R7, R65, 0x1, R7 ;  /* 0x0000000141077824 */ /* 0x000fe400078e0207 */
[----:B------:R-:W-:Y:S01]  /*2230*/  IMAD.WIDE.U32 R20, R59, R64, R6 ;  /* 0x000000403b147225 */ /* 0x000fe200078e0006 */
[----:B0-----:R-:W-:-:S03]  /*2240*/  SHF.L.U64.HI R15, R68, 0x3, R69 ;  /* 0x00000003440f7819 */ /* 0x001fc60000010245 */
[----:B------:R-:W-:Y:S01]  /*2250*/  IMAD.IADD R7, R61, 0x1, R21 ;  /* 0x000000013d077824 */ /* 0x000fe200078e0215 */
[----:B------:R-:W-:Y:S01]  /*2260*/  LEA R6, P4, R20, R70, 0x1 ;  /* 0x0000004614067211 */ /* 0x000fe200078808ff */
[----:B------:R-:W-:-:S03]  /*2270*/  IMAD.SHL.U32 R14, R68, 0x8, RZ ;  /* 0x00000008440e7824 */ /* 0x000fc600078e00ff */
[----:B------:R-:W-:Y:S01]  /*2280*/  LEA.HI.X R7, R20, R71, R7, 0x1, P4 ;  /* 0x0000004714077211 */ /* 0x000fe200020f0c07 */
[----:B--2---:R-:W-:-:S04]  /*2290*/  IMAD.U32 R8, R5, 0x10000, RZ ;  /* 0x0001000005087824 */ /* 0x004fc800078e00ff */
[----:B------:R-:W-:Y:S01]  /*22a0*/  FMUL R9, R8, R57 ;  /* 0x0000003908097220 */ /* 0x000fe20000400000 */
[----:B------:R-:W-:-:S03]  /*22b0*/  LEA R8, P0, R60, UR4, 0x1 ;  /* 0x000000043c087c11 */ /* 0x000fc6000f8008ff */
[----:B------:R-:W-:Y:S01]  /*22c0*/  FFMA R24, R24, R56, R9 ;  /* 0x0000003818187223 */ /* 0x000fe20000000009 */
[----:B------:R-:W-:Y:S02]  /*22d0*/  LEA.HI.X R9, R60, UR5, R75, 0x1, P0 ;  /* 0x000000053c097c11 */ /* 0x000fe400080f0c4b */
[----:B------:R-:W-:Y:S02]  /*22e0*/  ISETP.GT.AND P0, PT, R4, 0x1, PT ;  /* 0x000000010400780c */ /* 0x000fe40003f04270 */
[----:B------:R-:W-:Y:S02]  /*22f0*/  F2FP.BF16.F32.PACK_AB R24, RZ, R24 ;  /* 0x00000018ff18723e */ /* 0x000fe400000010ff */
[----:B------:R-:W-:-:S03]  /*2300*/  ISETP.GT.AND P3, PT, R3, RZ, P0 ;  /* 0x000000ff0300720c */ /* 0x000fc60000764270 */
[----:B------:R0:W-:Y:S10]  /*2310*/  @P1 STG.E.U16 desc[UR36][R8.64], R24 ;  /* 0x0000001808001986 */ /* 0x0001f4000c101524 */
[----:B------:R-:W-:Y:S05]  /*2320*/  @!P3 BRA `(.L_x_38) ;  /* 0x000000000004b947 */ /* 0x000fea0003800000 */
[----:B------:R1:W5:Y:S02]  /*2330*/  LDG.E.LTC128B.U16 R5, desc[UR36][R6.64+0x2] ;  /* 0x0000022406057981 */ /* 0x000364000c1e1520 */
.L_x_38:
[----:B------:R-:W-:Y:S05]  /*2340*/  BSYNC B1 ;  /* 0x0000000000017941 */ /* 0x000fea0003800000 */
.L_x_37:
[----:B-----5:R-:W-:Y:S01]  /*2350*/  IMAD.U32 R12, R5, 0x10000, RZ ;  /* 0x00010000050c7824 */ /* 0x020fe200078e00ff */
[----:B------:R-:W-:Y:S01]  /*2360*/  ISETP.GT.AND P2, PT, R3, 0x8, P2 ;  /* 0x000000080300780c */ /* 0x000fe20001744270 */
[----:B------:R-:W-:Y:S01]  /*2370*/  IMAD.WIDE.U32 R20, R73, R68, R14 ;  /* 0x0000004449147225 */ /* 0x000fe200078e000e */
[----:B0-----:R-:W-:-:S03]  /*2380*/  PRMT R24, R5, 0x7610, R24 ;  /* 0x0000761005187816 */ /* 0x001fc60000000018 */
[----:B------:R-:W-:Y:S01]  /*2390*/  FMUL R12, R12, R57 ;  /* 0x000000390c0c7220 */ /* 0x000fe20000400000 */
[----:B------:R-:W-:Y:S01]  /*23a0*/  IMAD.IADD R65, R65, 0x1, R21 ;  /* 0x0000000141417824 */ /* 0x000fe200078e0215 */
[----:B------:R-:W-:Y:S02]  /*23b0*/  IADD3 R62, P1, R62, R20, RZ ;  /* 0x000000143e3e7210 */ /* 0x000fe40007f3e0ff */
[----:B------:R-:W-:-:S03]  /*23c0*/  FFMA R12, R25, R56, R12 ;  /* 0x00000038190c7223 */ /* 0x000fc6000000000c */
[----:B------:R-:W-:Y:S02]  /*23d0*/  IMAD.X R13, R65, 0x1, R13, P1 ;  /* 0x00000001410d7824 */ /* 0x000fe400008e060d */
[----:B------:R-:W-:Y:S02]  /*23e0*/  F2FP.BF16.F32.PACK_AB R12, RZ, R12 ;  /* 0x0000000cff0c723e */ /* 0x000fe400000010ff */
[----:B------:R-:W-:Y:S02]  /*23f0*/  LEA R14, P1, R62, R70, 0x1 ;  /* 0x000000463e0e7211 */ /* 0x000fe400078208ff */
[----:B------:R-:W-:Y:S02]  /*2400*/  PRMT R21, R12, 0x7610, R21 ;  /* 0x000076100c157816 */ /* 0x000fe40000000015 */
[----:B------:R-:W-:-:S03]  /*2410*/  LEA.HI.X R15, R62, R71, R13, 0x1, P1 ;  /* 0x000000473e0f7211 */ /* 0x000fc600008f0c0d */
[----:B------:R0:W-:Y:S04]  /*2420*/  @P3 STG.E.U16 desc[UR36][R8.64+0x2], R21 ;  /* 0x0000021508003986 */ /* 0x0001e8000c101524 */
[----:B------:R-:W2:Y:S01]  /*2430*/  @P2 LDG.E.LTC128B.U16 R24, desc[UR36][R14.64] ;  /* 0x000000240e182981 */ /* 0x000ea2000c1e1520 */
[----:B------:R-:W-:Y:S01]  /*2440*/  IADD3 R20, P1, R10, R20, RZ ;  /* 0x000000140a147210 */ /* 0x000fe20007f3e0ff */
[----:B------:R-:W-:Y:S01]  /*2450*/  BSSY B1, `(.L_x_39) ;  /* 0x0000011000017945 */ /* 0x000fe20003800000 */
[C---:B------:R-:W-:Y:S02]  /*2460*/  SHF.L.U64.HI R13, R66.reuse, 0x4, R67 ;  /* 0x00000004420d7819 */ /* 0x040fe40000010243 */
[----:B------:R-:W-:Y:S01]  /*2470*/  ISETP.GT.AND P0, PT, R3, 0x8, P0 ;  /* 0x000000080300780c */ /* 0x000fe20000704270 */
[----:B0-----:R-:W-:Y:S01]  /*2480*/  IMAD.X R21, R11, 0x1, R65, P1 ;  /* 0x000000010b157824 */ /* 0x001fe200008e0641 */
[----:B------:R-:W-:Y:S01]  /*2490*/  LEA R12, P1, R66, R8, 0x4 ;  /* 0x00000008420c7211 */ /* 0x000fe200078220ff */
[----:B------:R-:W-:-:S04]  /*24a0*/  IMAD.WIDE.U32 R20, R59, R64, R20 ;  /* 0x000000403b147225 */ /* 0x000fc800078e0014 */
[----:B------:R-:W-:Y:S02]  /*24b0*/  IMAD.X R13, R13, 0x1, R9, P1 ;  /* 0x000000010d0d7824 */ /* 0x000fe400008e0609 */
[----:B------:R-:W-:Y:S02]  /*24c0*/  IMAD.IADD R11, R61, 0x1, R21 ;  /* 0x000000013d0b7824 */ /* 0x000fe400078e0215 */
[----:B--2---:R-:W-:-:S04]  /*24d0*/  IMAD.U32 R10, R24, 0x10000, RZ ;  /* 0x00010000180a7824 */ /* 0x004fc800078e00ff */
[----:B------:R-:W-:Y:S01]  /*24e0*/  FMUL R5, R10, R57 ;  /* 0x000000390a057220 */ /* 0x000fe20000400000 */
[----:B------:R-:W-:-:S03]  /*24f0*/  LEA R10, P3, R20, R70, 0x1 ;  /* 0x00000046140a7211 */ /* 0x000fc600078608ff */
[----:B------:R-:W-:Y:S01]  /*2500*/  FFMA R5, R26, R56, R5 ;  /* 0x000000381a057223 */ /* 0x000fe20000000005 */
[----:B------:R-:W-:-:S04]  /*2510*/  LEA.HI.X R11, R20, R71, R11, 0x1, P3 ;  /* 0x00000047140b7211 */ /* 0x000fc800018f0c0b */
[----:B------:R-:W-:-:S05]  /*2520*/  F2FP.BF16.F32.PACK_AB R5, RZ, R5 ;  /* 0x00000005ff05723e */ /* 0x000fca00000010ff */
[----:B------:R0:W-:Y:S01]  /*2530*/  @P2 STG.E.U16 desc[UR36][R12.64], R5 ;  /* 0x000000050c002986 */ /* 0x0001e2000c101524 */
[----:B------:R-:W-:Y:S05]  /*2540*/  @!P0 BRA `(.L_x_40) ;  /* 0x0000000000048947 */ /* 0x000fea0003800000 */
[----:B------:R2:W5:Y:S02]  /*2550*/  LDG.E.LTC128B.U16 R24, desc[UR36][R10.64+0x2] ;  /* 0x000002240a187981 */ /* 0x000564000c1e1520 */
.L_x_40:
[----:B------:R-:W-:Y:S05]  /*2560*/  BSYNC B1 ;  /* 0x0000000000017941 */ /* 0x000fea0003800000 */
.L_x_39:
[----:B-----5:R-:W-:Y:S01]  /*2570*/  IMAD.U32 R14, R24, 0x10000, RZ ;  /* 0x00010000180e7824 */ /* 0x020fe200078e00ff */
[----:B------:R-:W-:Y:S01]  /*2580*/  ISETP.GT.AND P1, PT, R4, 0x8, PT ;  /* 0x000000080400780c */ /* 0x000fe20003f24270 */
[----:B------:R-:W-:Y:S02]  /*2590*/  BSSY B1, `(.L_x_41) ;  /* 0x0000008000017945 */ /* 0x000fe40003800000 */
[----:B------:R-:W-:Y:S01]  /*25a0*/  FMUL R14, R14, R57 ;  /* 0x000000390e0e7220 */ /* 0x000fe20000400000 */
[----:B------:R-:W-:-:S03]  /*25b0*/  ISETP.GT.AND P2, PT, R3, RZ, P1 ;  /* 0x000000ff0300720c */ /* 0x000fc60000f44270 */
[----:B------:R-:W-:-:S05]  /*25c0*/  FFMA R14, R27, R56, R14 ;  /* 0x000000381b0e7223 */ /* 0x000fca000000000e */
[----:B------:R-:W-:-:S05]  /*25d0*/  F2FP.BF16.F32.PACK_AB R14, RZ, R14 ;  /* 0x0000000eff0e723e */ /* 0x000fca00000010ff */
[----:B------:R3:W-:Y:S01]  /*25e0*/  @P0 STG.E.U16 desc[UR36][R12.64+0x2], R14 ;  /* 0x0000020e0c000986 */ /* 0x0007e2000c101524 */
[----:B------:R-:W-:Y:S05]  /*25f0*/  @!P2 BRA `(.L_x_42) ;  /* 0x000000000004a947 */ /* 0x000fea0003800000 */
[----:B------:R4:W5:Y:S02]  /*2600*/  LDG.E.LTC128B.U16 R24, desc[UR36][R6.64+0x10] ;  /* 0x0000102406187981 */ /* 0x000964000c1e1520 */
.L_x_42:
[----:B------:R-:W-:Y:S05]  /*2610*/  BSYNC B1 ;  /* 0x0000000000017941 */ /* 0x000fea0003800000 */
.L_x_41:
[----:B---3-5:R-:W-:Y:S01]  /*2620*/  IMAD.U32 R14, R24, 0x10000, RZ ;  /* 0x00010000180e7824 */ /* 0x028fe200078e00ff */
[----:B------:R-:W-:Y:S01]  /*2630*/  ISETP.GT.AND P0, PT, R4, 0x9, PT ;  /* 0x000000090400780c */ /* 0x000fe20003f04270 */
[----:B------:R-:W-:Y:S02]  /*2640*/  BSSY B1, `(.L_x_43) ;  /* 0x0000008000017945 */ /* 0x000fe40003800000 */
[----:B0-----:R-:W-:Y:S01]  /*2650*/  FMUL R5, R14, R57 ;  /* 0x000000390e057220 */ /* 0x001fe20000400000 */
[----:B------:R-:W-:-:S03]  /*2660*/  ISETP.GT.AND P3, PT, R3, RZ, P0 ;  /* 0x000000ff0300720c */ /* 0x000fc60000764270 */
[----:B------:R-:W-:-:S05]  /*2670*/  FFMA R5, R28, R56, R5 ;  /* 0x000000381c057223 */ /* 0x000fca0000000005 */
[----:B------:R-:W-:-:S05]  /*2680*/  F2FP.BF16.F32.PACK_AB R5, RZ, R5 ;  /* 0x00000005ff05723e */ /* 0x000fca00000010ff */
[----:B------:R0:W-:Y:S01]  /*2690*/  @P2 STG.E.U16 desc[UR36][R8.64+0x10], R5 ;  /* 0x0000100508002986 */ /* 0x0001e2000c101524 */
[----:B------:R-:W-:Y:S05]  /*26a0*/  @!P3 BRA `(.L_x_44) ;  /* 0x000000000004b947 */ /* 0x000fea0003800000 */
[----:B------:R3:W5:Y:S02]  /*26b0*/  LDG.E.LTC128B.U16 R24, desc[UR36][R6.64+0x12] ;  /* 0x0000122406187981 */ /* 0x000764000c1e1520 */
.L_x_44:
[----:B------:R-:W-:Y:S05]  /*26c0*/  BSYNC B1 ;  /* 0x0000000000017941 */ /* 0x000fea0003800000 */
.L_x_43:
[----:B-----5:R-:W-:Y:S01]  /*26d0*/  IMAD.U32 R14, R24, 0x10000, RZ ;  /* 0x00010000180e7824 */ /* 0x020fe200078e00ff */
[----:B------:R-:W-:Y:S01]  /*26e0*/  ISETP.GT.AND P1, PT, R3, 0x8, P1 ;  /* 0x000000080300780c */ /* 0x000fe20000f24270 */
[----:B------:R-:W-:Y:S02]  /*26f0*/  BSSY B1, `(.L_x_45) ;  /* 0x0000007000017945 */ /* 0x000fe40003800000 */
[----:B------:R-:W-:-:S04]  /*2700*/  FMUL R14, R14, R57 ;  /* 0x000000390e0e7220 */ /* 0x000fc80000400000 */
[----:B------:R-:W-:-:S05]  /*2710*/  FFMA R14, R29, R56, R14 ;  /* 0x000000381d0e7223 */ /* 0x000fca000000000e */
[----:B------:R-:W-:-:S05]  /*2720*/  F2FP.BF16.F32.PACK_AB R14, RZ, R14 ;  /* 0x0000000eff0e723e */ /* 0x000fca00000010ff */
[----:B------:R0:W-:Y:S01]  /*2730*/  @P3 STG.E.U16 desc[UR36][R8.64+0x12], R14 ;  /* 0x0000120e08003986 */ /* 0x0001e2000c101524 */
[----:B------:R-:W-:Y:S05]  /*2740*/  @!P1 BRA `(.L_x_46) ;  /* 0x0000000000049947 */ /* 0x000fea0003800000 */
[----:B------:R0:W5:Y:S02]  /*2750*/  LDG.E.LTC128B.U16 R24, desc[UR36][R10.64+0x10] ;  /* 0x000010240a187981 */ /* 0x000164000c1e1520 */
.L_x_46:
[----:B------:R-:W-:Y:S05]  /*2760*/  BSYNC B1 ;  /* 0x0000000000017941 */ /* 0x000fea0003800000 */
.L_x_45:
[----:B0----5:R-:W-:Y:S01]  /*2770*/  IMAD.U32 R14, R24, 0x10000, RZ ;  /* 0x00010000180e7824 */ /* 0x021fe200078e00ff */
        /* <DEDUP_REMOVED lines=8> */
.L_x_48:
[----:B------:R-:W-:Y:S05]  /*2800*/  BSYNC B1 ;  /* 0x0000000000017941 */ /* 0x000fea0003800000 */
.L_x_47:
        /* <DEDUP_REMOVED lines=10> */
.L_x_50:
[----:B------:R-:W-:Y:S05]  /*28b0*/  BSYNC B1 ;  /* 0x0000000000017941 */ /* 0x000fea0003800000 */
.L_x_49:
[----:B0----5:R-:W-:Y:S01]  /*28c0*/  IMAD.U32 R14, R24, 0x10000, RZ ;  /* 0x00010000180e7824 */ /* 0x021fe200078e00ff */
        /* <DEDUP_REMOVED lines=9> */
.L_x_52:
[----:B------:R-:W-:Y:S05]  /*2960*/  BSYNC B1 ;  /* 0x0000000000017941 */ /* 0x000fea0003800000 */
.L_x_51:
        /* <DEDUP_REMOVED lines=9> */
.L_x_54:
[----:B------:R-:W-:Y:S05]  /*2a00*/  BSYNC B1 ;  /* 0x0000000000017941 */ /* 0x000fea0003800000 */
.L_x_53:
        /* <DEDUP_REMOVED lines=9> */
.L_x_56:
[----:B------:R-:W-:Y:S05]  /*2aa0*/  BSYNC B1 ;  /* 0x0000000000017941 */ /* 0x000fea0003800000 */
.L_x_55:
        /* <DEDUP_REMOVED lines=10> */
.L_x_58:
[----:B------:R-:W-:Y:S05]  /*2b50*/  BSYNC B1 ;  /* 0x0000000000017941 */ /* 0x000fea0003800000 */
.L_x_57:
        /* <DEDUP_REMOVED lines=10> */
.L_x_60:
[----:B------:R-:W-:Y:S05]  /*2c00*/  BSYNC B1 ;  /* 0x0000000000017941 */ /* 0x000fea0003800000 */
.L_x_59:
        /* <DEDUP_REMOVED lines=9> */
.L_x_62:
[----:B------:R-:W-:Y:S05]  /*2ca0*/  BSYNC B1 ;  /* 0x0000000000017941 */ /* 0x000fea0003800000 */
.L_x_61:
        /* <DEDUP_REMOVED lines=9> */
.L_x_64:
[----:B------:R-:W-:Y:S05]  /*2d40*/  BSYNC B1 ;  /* 0x0000000000017941 */ /* 0x000fea0003800000 */
.L_x_63:
        /* <DEDUP_REMOVED lines=10> */
.L_x_66:
[----:B------:R-:W-:Y:S05]  /*2df0*/  BSYNC B1 ;  /* 0x0000000000017941 */ /* 0x000fea0003800000 */
.L_x_65:
        /* <DEDUP_REMOVED lines=10> */
.L_x_68:
[----:B------:R-:W-:Y:S05]  /*2ea0*/  BSYNC B1 ;  /* 0x0000000000017941 */ /* 0x000fea0003800000 */
.L_x_67:
        /* <DEDUP_REMOVED lines=9> */
.L_x_70:
[----:B------:R-:W-:Y:S05]  /*2f40*/  BSYNC B1 ;  /* 0x0000000000017941 */ /* 0x000fea0003800000 */
.L_x_69:
        /* <DEDUP_REMOVED lines=9> */
.L_x_72:
[----:B------:R-:W-:Y:S05]  /*2fe0*/  BSYNC B1 ;  /* 0x0000000000017941 */ /* 0x000fea0003800000 */
.L_x_71:
        /* <DEDUP_REMOVED lines=10> */
.L_x_74:
[----:B------:R-:W-:Y:S05]  /*3090*/  BSYNC B1 ;  /* 0x0000000000017941 */ /* 0x000fea0003800000 */
.L_x_73:
        /* <DEDUP_REMOVED lines=10> */
.L_x_76:
[----:B------:R-:W-:Y:S05]  /*3140*/  BSYNC B1 ;  /* 0x0000000000017941 */ /* 0x000fea0003800000 */
.L_x_75:
        /* <DEDUP_REMOVED lines=9> */
.L_x_78:
[----:B------:R-:W-:Y:S05]  /*31e0*/  BSYNC B1 ;  /* 0x0000000000017941 */ /* 0x000fea0003800000 */
.L_x_77:
        /* <DEDUP_REMOVED lines=9> */
.L_x_80:
[----:B------:R-:W-:Y:S05]  /*3280*/  BSYNC B1 ;  /* 0x0000000000017941 */ /* 0x000fea0003800000 */
.L_x_79:
        /* <DEDUP_REMOVED lines=10> */
.L_x_82:
[----:B------:R-:W-:Y:S05]  /*3330*/  BSYNC B1 ;  /* 0x0000000000017941 */ /* 0x000fea0003800000 */
.L_x_81:
        /* <DEDUP_REMOVED lines=10> */
.L_x_84:
[----:B------:R-:W-:Y:S05]  /*33e0*/  BSYNC B1 ;  /* 0x0000000000017941 */ /* 0x000fea0003800000 */
.L_x_83:
        /* <DEDUP_REMOVED lines=9> */
.L_x_86:
[----:B------:R-:W-:Y:S05]  /*3480*/  BSYNC B1 ;  /* 0x0000000000017941 */ /* 0x000fea0003800000 */
.L_x_85:
        /* <DEDUP_REMOVED lines=9> */
.L_x_88:
[----:B------:R-:W-:Y:S05]  /*3520*/  BSYNC B1 ;  /* 0x0000000000017941 */ /* 0x000fea0003800000 */
.L_x_87:
        /* <DEDUP_REMOVED lines=10> */
.L_x_90:
[----:B------:R-:W-:Y:S05]  /*35d0*/  BSYNC B1 ;  /* 0x0000000000017941 */ /* 0x000fea0003800000 */
.L_x_89:
[----:B0----5:R-:W-:Y:S01]  /*35e0*/  IMAD.U32 R14, R24, 0x10000, RZ ;  /* 0x00010000180e7824 */ /* 0x021fe200078e00ff */
[----:B------:R-:W-:Y:S01]  /*35f0*/  ISETP.GT.AND P0, PT, R4, 0x39, PT ;  /* 0x000000390400780c */ /* 0x000fe20003f04270 */
[----:B------:R-:W-:Y:S01]  /*3600*/  @P2 IMAD.MOV.U32 R4, RZ, RZ, R8 ;  /* 0x000000ffff042224 */ /* 0x000fe200078e0008 */
[----:B------:R-:W-:Y:S01]  /*3610*/  BSSY B1, `(.L_x_91) ;  /* 0x000000a000017945 */ /* 0x000fe20003800000 */
[----:B------:R-:W-:Y:S01]  /*3620*/  FMUL R5, R14, R57 ;  /* 0x000000390e057220 */ /* 0x000fe20000400000 */
[----:B------:R-:W-:-:S03]  /*3630*/  ISETP.GT.AND P3, PT, R3, RZ, P0 ;  /* 0x000000ff0300720c */ /* 0x000fc60000764270 */
[----:B------:R-:W-:-:S05]  /*3640*/  FFMA R5, R52, R56, R5 ;  /* 0x0000003834057223 */ /* 0x000fca0000000005 */
[----:B------:R-:W-:-:S04]  /*3650*/  F2FP.BF16.F32.PACK_AB R5, RZ, R5 ;  /* 0x00000005ff05723e */ /* 0x000fc800000010ff */
[----:B------:R-:W-:Y:S01]  /*3660*/  PRMT R14, R5, 0x7610, R14 ;  /* 0x00007610050e7816 */ /* 0x000fe2000000000e */
[----:B------:R-:W-:-:S05]  /*3670*/  @P2 IMAD.MOV.U32 R5, RZ, RZ, R9 ;  /* 0x000000ffff052224 */ /* 0x000fca00078e0009 */
[----:B------:R0:W-:Y:S01]  /*3680*/  @P2 STG.E.U16 desc[UR36][R4.64+0x70], R14 ;  /* 0x0000700e04002986 */ /* 0x0001e2000c101524 */
[----:B------:R-:W-:Y:S05]  /*3690*/  @!P3 BRA `(.L_x_92) ;  /* 0x000000000004b947 */ /* 0x000fea0003800000 */
[----:B------:R0:W5:Y:S02]  /*36a0*/  LDG.E.LTC128B.U16 R24, desc[UR36][R6.64+0x72] ;  /* 0x0000722406187981 */ /* 0x000164000c1e1520 */
.L_x_92:
[----:B------:R-:W-:Y:S05]  /*36b0*/  BSYNC B1 ;  /* 0x0000000000017941 */ /* 0x000fea0003800000 */
.L_x_91:
        /* <DEDUP_REMOVED lines=9> */
.L_x_94:
[----:B------:R-:W-:Y:S05]  /*3750*/  BSYNC B1 ;  /* 0x0000000000017941 */ /* 0x000fea0003800000 */
.L_x_93:
[----:B0----5:R-:W-:Y:S01]  /*3760*/  IMAD.U32 R4, R24, 0x10000, RZ ;  /* 0x0001000018047824 */ /* 0x021fe200078e00ff */
[----:B------:R-:W-:Y:S01]  /*3770*/  ISETP.GT.AND P0, PT, R3, 0x8, P0 ;  /* 0x000000080300780c */ /* 0x000fe20000704270 */
[----:B------:R-:W-:Y:S02]  /*3780*/  BSSY B1, `(.L_x_95) ;  /* 0x000000a000017945 */ /* 0x000fe40003800000 */
[----:B------:R-:W-:Y:S01]  /*3790*/  FMUL R5, R4, R57 ;  /* 0x0000003904057220 */ /* 0x000fe20000400000 */
[----:B------:R-:W-:-:S03]  /*37a0*/  @P1 IMAD.MOV.U32 R4, RZ, RZ, R12 ;  /* 0x000000ffff041224 */ /* 0x000fc600078e000c */
[----:B------:R-:W-:-:S05]  /*37b0*/  FFMA R5, R54, R56, R5 ;  /* 0x0000003836057223 */ /* 0x000fca0000000005 */
[----:B------:R-:W-:-:S04]  /*37c0*/  F2FP.BF16.F32.PACK_AB R5, RZ, R5 ;  /* 0x00000005ff05723e */ /* 0x000fc800000010ff */
[----:B-1-34-:R-:W-:Y:S01]  /*37d0*/  PRMT R6, R5, 0x7610, R6 ;  /* 0x0000761005067816 */ /* 0x01afe20000000006 */
[----:B------:R-:W-:-:S05]  /*37e0*/  @P1 IMAD.MOV.U32 R5, RZ, RZ, R13 ;  /* 0x000000ffff051224 */ /* 0x000fca00078e000d */
[----:B------:R0:W-:Y:S01]  /*37f0*/  @P1 STG.E.U16 desc[UR36][R4.64+0x70], R6 ;  /* 0x0000700604001986 */ /* 0x0001e2000c101524 */
[----:B------:R-:W-:Y:S05]  /*3800*/  @!P0 BRA `(.L_x_96) ;  /* 0x0000000000048947 */ /* 0x000fea0003800000 */
[----:B------:R1:W5:Y:S02]  /*3810*/  LDG.E.LTC128B.U16 R24, desc[UR36][R10.64+0x72] ;  /* 0x000072240a187981 */ /* 0x000364000c1e1520 */
.L_x_96:
[----:B------:R-:W-:Y:S05]  /*3820*/  BSYNC B1 ;  /* 0x0000000000017941 */ /* 0x000fea0003800000 */
.L_x_95:
[----:B------:R-:W-:Y:S05]  /*3830*/  @!P0 BRA `(.L_x_97) ;  /* 0x0000000800a88947 */ /* 0x000fea0003800000 */
[----:B-----5:R-:W-:-:S04]  /*3840*/  IMAD.U32 R24, R24, 0x10000, RZ ;  /* 0x0001000018187824 */ /* 0x020fc800078e00ff */
[----:B------:R-:W-:-:S04]  /*3850*/  FMUL R24, R24, R57 ;  /* 0x0000003918187220 */ /* 0x000fc80000400000 */
[----:B------:R-:W-:-:S05]  /*3860*/  FFMA R24, R55, R56, R24 ;  /* 0x0000003837187223 */ /* 0x000fca0000000018 */
[----:B------:R-:W-:-:S05]  /*3870*/  F2FP.BF16.F32.PACK_AB R24, RZ, R24 ;  /* 0x00000018ff18723e */ /* 0x000fca00000010ff */
[----:B------:R3:W-:Y:S01]  /*3880*/  STG.E.U16 desc[UR36][R12.64+0x72], R24 ;  /* 0x000072180c007986 */ /* 0x0007e2000c101524 */
[----:B------:R-:W-:Y:S05]  /*3890*/  BRA `(.L_x_97) ;  /* 0x0000000800907947 */ /* 0x000fea0003800000 */
.L_x_36:
[----:B------:R-:W-:Y:S01]  /*38a0*/  ISETP.GT.AND P0, PT, R4, 0x1, PT ;  /* 0x000000010400780c */ /* 0x000fe20003f04270 */
[----:B------:R-:W-:Y:S01]  /*38b0*/  ULDC.64 UR4, c[0x0][0x5c0] ;  /* 0x0001700000047ab9 */ /* 0x000fe20000000a00 */
[-C--:B------:R-:W-:Y:S01]  /*38c0*/  FMUL R24, R24, R56.reuse ;  /* 0x0000003818187220 */ /* 0x080fe20000400000 */
[-C--:B------:R-:W-:Y:S01]  /*38d0*/  FMUL R25, R25, R56.reuse ;  /* 0x0000003819197220 */ /* 0x080fe20000400000 */
[----:B------:R-:W-:Y:S01]  /*38e0*/  ISETP.GT.AND P3, PT, R3, RZ, P0 ;  /* 0x000000ff0300720c */ /* 0x000fe20000764270 */
[-C--:B------:R-:W-:Y:S01]  /*38f0*/  FMUL R26, R26, R56.reuse ;  /* 0x000000381a1a7220 */ /* 0x080fe20000400000 */
[----:B------:R-:W-:Y:S01]  /*3900*/  LEA R6, P4, R60, UR4, 0x1 ;  /* 0x000000043c067c11 */ /* 0x000fe2000f8808ff */
[----:B------:R-:W-:Y:S01]  /*3910*/  FMUL R27, R27, R56 ;  /* 0x000000381b1b7220 */ /* 0x000fe20000400000 */
[----:B------:R-:W-:Y:S01]  /*3920*/  F2FP.BF16.F32.PACK_AB R24, RZ, R24 ;  /* 0x00000018ff18723e */ /* 0x000fe200000010ff */
[-C--:B------:R-:W-:Y:S01]  /*3930*/  FMUL R28, R28, R56.reuse ;  /* 0x000000381c1c7220 */ /* 0x080fe20000400000 */
[----:B------:R-:W-:Y:S01]  /*3940*/  LEA.HI.X R7, R60, UR5, R75, 0x1, P4 ;  /* 0x000000053c077c11 */ /* 0x000fe2000a0f0c4b */
[-C--:B------:R-:W-:Y:S01]  /*3950*/  FMUL R29, R29, R56.reuse ;  /* 0x000000381d1d7220 */ /* 0x080fe20000400000 */
[----:B------:R-:W-:Y:S01]  /*3960*/  F2FP.BF16.F32.PACK_AB R25, RZ, R25 ;  /* 0x00000019ff19723e */ /* 0x000fe200000010ff */
[-C--:B------:R-:W-:Y:S01]  /*3970*/  FMUL R30, R30, R56.reuse ;  /* 0x000000381e1e7220 */ /* 0x080fe20000400000 */
[----:B------:R-:W-:Y:S01]  /*3980*/  SHF.L.U64.HI R67, R66, 0x4, R67 ;  /* 0x0000000442437819 */ /* 0x000fe20000010243 */
[----:B------:R-:W-:Y:S01]  /*3990*/  @P1 STG.E.U16 desc[UR36][R6.64], R24 ;  /* 0x0000001806001986 */ /* 0x000fe2000c101524 */
[----:B------:R-:W-:Y:S01]  /*39a0*/  ISETP.GT.AND P1, PT, R4, 0x8, PT ;  /* 0x000000080400780c */ /* 0x000fe20003f24270 */
[----:B------:R-:W-:Y:S01]  /*39b0*/  FMUL R31, R31, R56 ;  /* 0x000000381f1f7220 */ /* 0x000fe20000400000 */
[C---:B------:R-:W-:Y:S01]  /*39c0*/  ISETP.GT.AND P4, PT, R3.reuse, 0x8, P0 ;  /* 0x000000080300780c */ /* 0x040fe20000784270 */
[----:B------:R-:W-:Y:S01]  /*39d0*/  @P3 STG.E.U16 desc[UR36][R6.64+0x2], R25 ;  /* 0x0000021906003986 */ /* 0x000fe2000c101524 */
[----:B------:R-:W-:Y:S01]  /*39e0*/  LEA R8, P3, R66, R6, 0x4 ;  /* 0x0000000642087211 */ /* 0x000fe200078620ff */
[-C--:B------:R-:W-:Y:S01]  /*39f0*/  FMUL R32, R32, R56.reuse ;  /* 0x0000003820207220 */ /* 0x080fe20000400000 */
[----:B------:R-:W-:Y:S01]  /*3a00*/  ISETP.GT.AND P2, PT, R3, 0x8, P2 ;  /* 0x000000080300780c */ /* 0x000fe20001744270 */
[-C--:B------:R-:W-:Y:S01]  /*3a10*/  FMUL R33, R33, R56.reuse ;  /* 0x0000003821217220 */ /* 0x080fe20000400000 */
[----:B------:R-:W-:Y:S01]  /*3a20*/  ISETP.GT.AND P0, PT, R4, 0x9, PT ;  /* 0x000000090400780c */ /* 0x000fe20003f04270 */
[----:B------:R-:W-:Y:S01]  /*3a30*/  IMAD.X R9, R67, 0x1, R7, P3 ;  /* 0x0000000143097824 */ /* 0x000fe200018e0607 */
[C---:B------:R-:W-:Y:S01]  /*3a40*/  ISETP.GT.AND P5, PT, R3.reuse, RZ, P1 ;  /* 0x000000ff0300720c */ /* 0x040fe20000fa4270 */
[-C--:B------:R-:W-:Y:S01]  /*3a50*/  FMUL R34, R34, R56.reuse ;  /* 0x0000003822227220 */ /* 0x080fe20000400000 */
[----:B------:R-:W-:Y:S01]  /*3a60*/  ISETP.GT.AND P3, PT, R3, RZ, P0 ;  /* 0x000000ff0300720c */ /* 0x000fe20000764270 */
[----:B------:R-:W-:Y:S01]  /*3a70*/  FMUL R35, R35, R56 ;  /* 0x0000003823237220 */ /* 0x000fe20000400000 */
[----:B------:R-:W-:Y:S01]  /*3a80*/  F2FP.BF16.F32.PACK_AB R26, RZ, R26 ;  /* 0x0000001aff1a723e */ /* 0x000fe200000010ff */
[-C--:B------:R-:W-:Y:S01]  /*3a90*/  FMUL R36, R36, R56.reuse ;  /* 0x0000003824247220 */ /* 0x080fe20000400000 */
[----:B------:R-:W-:Y:S01]  /*3aa0*/  F2FP.BF16.F32.PACK_AB R27, RZ, R27 ;  /* 0x0000001bff1b723e */ /* 0x000fe200000010ff */
[----:B------:R-:W-:Y:S01]  /*3ab0*/  FMUL R37, R37, R56 ;  /* 0x0000003825257220 */ /* 0x000fe20000400000 */
[----:B------:R-:W-:Y:S01]  /*3ac0*/  F2FP.BF16.F32.PACK_AB R28, RZ, R28 ;  /* 0x0000001cff1c723e */ /* 0x000fe200000010ff */
[----:B------:R-:W-:Y:S01]  /*3ad0*/  @P2 STG.E.U16 desc[UR36][R8.64], R26 ;  /* 0x0000001a08002986 */ /* 0x000fe2000c101524 */
[----:B------:R-:W-:Y:S01]  /*3ae0*/  F2FP.BF16.F32.PACK_AB R29, RZ, R29 ;  /* 0x0000001dff1d723e */ /* 0x000fe200000010ff */
[-C--:B------:R-:W-:Y:S01]  /*3af0*/  FMUL R38, R38, R56.reuse ;  /* 0x0000003826267220 */ /* 0x080fe20000400000 */
[----:B------:R-:W-:Y:S01]  /*3b00*/  ISETP.GT.AND P2, PT, R3, 0x8, P1 ;  /* 0x000000080300780c */ /* 0x000fe20000f44270 */
[----:B------:R-:W-:Y:S01]  /*3b10*/  @P4 STG.E.U16 desc[UR36][R8.64+0x2], R27 ;  /* 0x0000021b08004986 */ /* 0x000fe2000c101524 */
[----:B------:R-:W-:Y:S01]  /*3b20*/  ISETP.GT.AND P1, PT, R4, 0x10, PT ;  /* 0x000000100400780c */ /* 0x000fe20003f24270 */
[----:B------:R-:W-:Y:S01]  /*3b30*/  FMUL R39, R39, R56 ;  /* 0x0000003827277220 */ /* 0x000fe20000400000 */
[----:B------:R-:W-:Y:S01]  /*3b40*/  F2FP.BF16.F32.PACK_AB R30, RZ, R30 ;  /* 0x0000001eff1e723e */ /* 0x000fe200000010ff */
[----:B------:R-:W-:Y:S01]  /*3b50*/  @P5 STG.E.U16 desc[UR36][R6.64+0x10], R28 ;  /* 0x0000101c06005986 */ /* 0x000fe2000c101524 */
[C---:B------:R-:W-:Y:S01]  /*3b60*/  ISETP.GT.AND P4, PT, R3.reuse, RZ, P1 ;  /* 0x000000ff0300720c */ /* 0x040fe20000f84270 */
[-C--:B------:R-:W-:Y:S01]  /*3b70*/  FMUL R40, R40, R56.reuse ;  /* 0x0000003828287220 */ /* 0x080fe20000400000 */
[----:B------:R-:W-:Y:S01]  /*3b80*/  F2FP.BF16.F32.PACK_AB R31, RZ, R31 ;  /* 0x0000001fff1f723e */ /* 0x000fe200000010ff */
[----:B------:R-:W-:Y:S01]  /*3b90*/  @P3 STG.E.U16 desc[UR36][R6.64+0x12], R29 ;  /* 0x0000121d06003986 */ /* 0x000fe2000c101524 */
[----:B------:R-:W-:Y:S01]  /*3ba0*/  ISETP.GT.AND P3, PT, R3, 0x8, P0 ;  /* 0x000000080300780c */ /* 0x000fe20000764270 */
[----:B------:R-:W-:Y:S01]  /*3bb0*/  FMUL R41, R41, R56 ;  /* 0x0000003829297220 */ /* 0x000fe20000400000 */
[----:B------:R-:W-:Y:S01]  /*3bc0*/  ISETP.GT.AND P0, PT, R4, 0x11, PT ;  /* 0x000000110400780c */ /* 0x000fe20003f04270 */
[----:B------:R-:W-:Y:S01]  /*3bd0*/  @P2 STG.E.U16 desc[UR36][R8.64+0x10], R30 ;  /* 0x0000101e08002986 */ /* 0x000fe2000c101524 */
[----:B------:R-:W-:Y:S01]  /*3be0*/  F2FP.BF16.F32.PACK_AB R32, RZ, R32 ;  /* 0x00000020ff20723e */ /* 0x000fe200000010ff */
[-C--:B------:R-:W-:Y:S01]  /*3bf0*/  FMUL R42, R42, R56.reuse ;  /* 0x000000382a2a7220 */ /* 0x080fe20000400000 */
[----:B------:R-:W-:Y:S01]  /*3c00*/  ISETP.GT.AND P5, PT, R3, RZ, P0 ;  /* 0x000000ff0300720c */ /* 0x000fe200007a4270 */
[-C--:B------:R-:W-:Y:S01]  /*3c10*/  FMUL R43, R43, R56.reuse ;  /* 0x000000382b2b7220 */ /* 0x080fe20000400000 */
[----:B------:R-:W-:Y:S01]  /*3c20*/  ISETP.GT.AND P2, PT, R3, 0x8, P1 ;  /* 0x000000080300780c */ /* 0x000fe20000f44270 */
[-C--:B------:R-:W-:Y:S01]  /*3c30*/  FMUL R44, R44, R56.reuse ;  /* 0x000000382c2c7220 */ /* 0x080fe20000400000 */
[----:B------:R-:W-:Y:S01]  /*3c40*/  ISETP.GT.AND P1, PT, R4, 0x18, PT ;  /* 0x000000180400780c */ /* 0x000fe20003f24270 */
[-C--:B------:R-:W-:Y:S01]  /*3c50*/  FMUL R45, R45, R56.reuse ;  /* 0x000000382d2d7220 */ /* 0x080fe20000400000 */
[----:B------:R-:W-:Y:S01]  /*3c60*/  F2FP.BF16.F32.PACK_AB R33, RZ, R33 ;  /* 0x00000021ff21723e */ /* 0x000fe200000010ff */
[----:B------:R-:W-:Y:S01]  /*3c70*/  @P3 STG.E.U16 desc[UR36][R8.64+0x12], R31 ;  /* 0x0000121f08003986 */ /* 0x000fe2000c101524 */
[C---:B------:R-:W-:Y:S01]  /*3c80*/  ISETP.GT.AND P3, PT, R3.reuse, 0x8, P0 ;  /* 0x000000080300780c */ /* 0x040fe20000764270 */
[-C--:B------:R-:W-:Y:S01]  /*3c90*/  FMUL R46, R46, R56.reuse ;  /* 0x000000382e2e7220 */ /* 0x080fe20000400000 */
[----:B------:R-:W-:Y:S01]  /*3ca0*/  ISETP.GT.AND P0, PT, R4, 0x19, PT ;  /* 0x000000190400780c */ /* 0x000fe20003f04270 */
[----:B------:R-:W-:Y:S01]  /*3cb0*/  @P4 STG.E.U16 desc[UR36][R6.64+0x20], R32 ;  /* 0x0000202006004986 */ /* 0x000fe2000c101524 */
[----:B------:R-:W-:Y:S01]  /*3cc0*/  ISETP.GT.AND P4, PT, R3, RZ, P1 ;  /* 0x000000ff0300720c */ /* 0x000fe20000f84270 */
[----:B------:R-:W-:Y:S01]  /*3cd0*/  FMUL R47, R47, R56 ;  /* 0x000000382f2f7220 */ /* 0x000fe20000400000 */
[----:B------:R-:W-:Y:S01]  /*3ce0*/  F2FP.BF16.F32.PACK_AB R34, RZ, R34 ;  /* 0x00000022ff22723e */ /* 0x000fe200000010ff */
[----:B------:R-:W-:Y:S01]  /*3cf0*/  @P5 STG.E.U16 desc[UR36][R6.64+0x22], R33 ;  /* 0x0000222106005986 */ /* 0x000fe2000c101524 */
[----:B------:R-:W-:Y:S01]  /*3d00*/  ISETP.GT.AND P5, PT, R3, RZ, P0 ;  /* 0x000000ff0300720c */ /* 0x000fe200007a4270 */
[----:B------:R-:W-:Y:S01]  /*3d10*/  FMUL R48, R48, R56 ;  /* 0x0000003830307220 */ /* 0x000fe20000400000 */
[----:B------:R-:W-:Y:S01]  /*3d20*/  F2FP.BF16.F32.PACK_AB R35, RZ, R35 ;  /* 0x00000023ff23723e */ /* 0x000fe200000010ff */
[----:B------:R-:W-:Y:S01]  /*3d30*/  @P2 STG.E.U16 desc[UR36][R8.64+0x20], R34 ;  /* 0x0000202208002986 */ /* 0x000fe2000c101524 */
[----:B------:R-:W-:Y:S01]  /*3d40*/  F2FP.BF16.F32.PACK_AB R36, RZ, R36 ;  /* 0x00000024ff24723e */ /* 0x000fe200000010ff */
[-C--:B------:R-:W-:Y:S01]  /*3d50*/  FMUL R49, R49, R56.reuse ;  /* 0x0000003831317220 */ /* 0x080fe20000400000 */
[C---:B------:R-:W-:Y:S01]  /*3d60*/  ISETP.GT.AND P2, PT, R3.reuse, 0x8, P1 ;  /* 0x000000080300780c */ /* 0x040fe20000f44270 */
[----:B------:R-:W-:Y:S01]  /*3d70*/  @P3 STG.E.U16 desc[UR36][R8.64+0x22], R35 ;  /* 0x0000222308003986 */ /* 0x000fe2000c101524 */
[----:B------:R-:W-:Y:S01]  /*3d80*/  ISETP.GT.AND P1, PT, R4, 0x20, PT ;  /* 0x000000200400780c */ /* 0x000fe20003f24270 */
[-C--:B------:R-:W-:Y:S01]  /*3d90*/  FMUL R50, R50, R56.reuse ;  /* 0x0000003832327220 */ /* 0x080fe20000400000 */
[----:B------:R-:W-:Y:S01]  /*3da0*/  F2FP.BF16.F32.PACK_AB R37, RZ, R37 ;  /* 0x00000025ff25723e */ /* 0x000fe200000010ff */
[----:B------:R-:W-:Y:S01]  /*3db0*/  @P4 STG.E.U16 desc[UR36][R6.64+0x30], R36 ;  /* 0x0000302406004986 */ /* 0x000fe2000c101524 */
[----:B------:R-:W-:Y:S01]  /*3dc0*/  ISETP.GT.AND P3, PT, R3, 0x8, P0 ;  /* 0x000000080300780c */ /* 0x000fe20000764270 */
[-C--:B------:R-:W-:Y:S01]  /*3dd0*/  FMUL R51, R51, R56.reuse ;  /* 0x0000003833337220 */ /* 0x080fe20000400000 */
[----:B------:R-:W-:Y:S01]  /*3de0*/  ISETP.GT.AND P0, PT, R4, 0x21, PT ;  /* 0x000000210400780c */ /* 0x000fe20003f04270 */
[----:B------:R-:W-:Y:S01]  /*3df0*/  @P5 STG.E.U16 desc[UR36][R6.64+0x32], R37 ;  /* 0x0000322506005986 */ /* 0x000fe2000c101524 */
        /* <DEDUP_REMOVED lines=10> */
[----:B------:R-:W-:-:S02]  /*3ea0*/  F2FP.BF16.F32.PACK_AB R41, RZ, R41 ;  /* 0x00000029ff29723e */ /* 0x000fc400000010ff */
[C---:B------:R-:W-:Y:S01]  /*3eb0*/  ISETP.GT.AND P1, PT, R3.reuse, 0x8, P1 ;  /* 0x000000080300780c */ /* 0x040fe20000f24270 */
[----:B------:R-:W-:Y:S01]  /*3ec0*/  @P3 STG.E.U16 desc[UR36][R8.64+0x32], R39 ;  /* 0x0000322708003986 */ /* 0x000fe2000c101524 */
[C---:B------:R-:W-:Y:S02]  /*3ed0*/  ISETP.GT.AND P2, PT, R3.reuse, 0x8, P0 ;  /* 0x000000080300780c */ /* 0x040fe40000744270 */
[C---:B------:R-:W-:Y:S01]  /*3ee0*/  ISETP.GT.AND P0, PT, R4.reuse, 0x29, PT ;  /* 0x000000290400780c */ /* 0x040fe20003f04270 */
[----:B------:R-:W-:Y:S01]  /*3ef0*/  @P4 STG.E.U16 desc[UR36][R6.64+0x40], R40 ;  /* 0x0000402806004986 */ /* 0x000fe2000c101524 */
[----:B------:R-:W-:Y:S02]  /*3f00*/  ISETP.GT.AND P4, PT, R4, 0x28, PT ;  /* 0x000000280400780c */ /* 0x000fe40003f84270 */
[----:B------:R-:W-:Y:S01]  /*3f10*/  F2FP.BF16.F32.PACK_AB R42, RZ, R42 ;  /* 0x0000002aff2a723e */ /* 0x000fe200000010ff */
[----:B------:R-:W-:Y:S01]  /*3f20*/  @P5 STG.E.U16 desc[UR36][R6.64+0x42], R41 ;  /* 0x0000422906005986 */ /* 0x000fe2000c101524 */
[----:B------:R-:W-:-:S02]  /*3f30*/  ISETP.GT.AND P5, PT, R3, RZ, P4 ;  /* 0x000000ff0300720c */ /* 0x000fc400027a4270 */
[C---:B------:R-:W-:Y:S01]  /*3f40*/  ISETP.GT.AND P3, PT, R3.reuse, RZ, P0 ;  /* 0x000000ff0300720c */ /* 0x040fe20000764270 */
[----:B------:R-:W-:Y:S01]  /*3f50*/  @P1 STG.E.U16 desc[UR36][R8.64+0x40], R42 ;  /* 0x0000402a08001986 */ /* 0x000fe2000c101524 */
[----:B------:R-:W-:Y:S02]  /*3f60*/  F2FP.BF16.F32.PACK_AB R43, RZ, R43 ;  /* 0x0000002bff2b723e */ /* 0x000fe400000010ff */
[----:B------:R-:W-:Y:S02]  /*3f70*/  F2FP.BF16.F32.PACK_AB R44, RZ, R44 ;  /* 0x0000002cff2c723e */ /* 0x000fe400000010ff */
[C---:B------:R-:W-:Y:S01]  /*3f80*/  ISETP.GT.AND P4, PT, R3.reuse, 0x8, P4 ;  /* 0x000000080300780c */ /* 0x040fe20002784270 */
[----:B------:R-:W-:Y:S01]  /*3f90*/  @P2 STG.E.U16 desc[UR36][R8.64+0x42], R43 ;  /* 0x0000422b08002986 */ /* 0x000fe2000c101524 */
[----:B------:R-:W-:Y:S02]  /*3fa0*/  F2FP.BF16.F32.PACK_AB R45, RZ, R45 ;  /* 0x0000002dff2d723e */ /* 0x000fe400000010ff */
[----:B------:R-:W-:Y:S01]  /*3fb0*/  ISETP.GT.AND P2, PT, R4, 0x31, PT ;  /* 0x000000310400780c */ /* 0x000fe20003f44270 */
[----:B------:R-:W-:Y:S01]  /*3fc0*/  @P5 STG.E.U16 desc[UR36][R6.64+0x50], R44 ;  /* 0x0000502c06005986 */ /* 0x000fe2000c101524 */
[----:B------:R-:W-:-:S02]  /*3fd0*/  ISETP.GT.AND P5, PT, R3, 0x8, P0 ;  /* 0x000000080300780c */ /* 0x000fc400007a4270 */
[C---:B------:R-:W-:Y:S01]  /*3fe0*/  ISETP.GT.AND P1, PT, R4.reuse, 0x38, PT ;  /* 0x000000380400780c */ /* 0x040fe20003f24270 */
[----:B------:R-:W-:Y:S01]  /*3ff0*/  @P3 STG.E.U16 desc[UR36][R6.64+0x52], R45 ;  /* 0x0000522d06003986 */ /* 0x000fe2000c101524 */
[C---:B------:R-:W-:Y:S02]  /*4000*/  ISETP.GT.AND P3, PT, R4.reuse, 0x30, PT ;  /* 0x000000300400780c */ /* 0x040fe40003f64270 */
[----:B------:R-:W-:Y:S01]  /*4010*/  ISETP.GT.AND P0, PT, R4, 0x39, PT ;  /* 0x000000390400780c */ /* 0x000fe20003f04270 */
[----:B------:R-:W-:Y:S01]  /*4020*/  @P4 IMAD.MOV.U32 R4, RZ, RZ, R8 ;  /* 0x000000ffff044224 */ /* 0x000fe200078e0008 */
[----:B------:R-:W-:Y:S01]  /*4030*/  F2FP.BF16.F32.PACK_AB R46, RZ, R46 ;  /* 0x0000002eff2e723e */ /* 0x000fe200000010ff */
[----:B------:R-:W-:Y:S01]  /*4040*/  @P4 IMAD.MOV.U32 R5, RZ, RZ, R9 ;  /* 0x000000ffff054224 */ /* 0x000fe200078e0009 */
[----:B------:R-:W-:Y:S02]  /*4050*/  F2FP.BF16.F32.PACK_AB R47, RZ, R47 ;  /* 0x0000002fff2f723e */ /* 0x000fe400000010ff */
[----:B------:R-:W-:-:S02]  /*4060*/  F2FP.BF16.F32.PACK_AB R48, RZ, R48 ;  /* 0x00000030ff30723e */ /* 0x000fc400000010ff */
[----:B------:R0:W-:Y:S01]  /*4070*/  @P4 STG.E.U16 desc[UR36][R4.64+0x50], R46 ;  /* 0x0000502e04004986 */ /* 0x0001e2000c101524 */
[C---:B------:R-:W-:Y:S02]  /*4080*/  ISETP.GT.AND P4, PT, R3.reuse, RZ, P2 ;  /* 0x000000ff0300720c */ /* 0x040fe40001784270 */
[----:B------:R-:W-:Y:S02]  /*4090*/  F2FP.BF16.F32.PACK_AB R49, RZ, R49 ;  /* 0x00000031ff31723e */ /* 0x000fe400000010ff */
[----:B------:R-:W-:Y:S02]  /*40a0*/  ISETP.GT.AND P2, PT, R3, 0x8, P2 ;  /* 0x000000080300780c */ /* 0x000fe40001744270 */
[----:B------:R-:W-:Y:S02]  /*40b0*/  F2FP.BF16.F32.PACK_AB R50, RZ, R50 ;  /* 0x00000032ff32723e */ /* 0x000fe400000010ff */
[----:B------:R-:W-:Y:S02]  /*40c0*/  F2FP.BF16.F32.PACK_AB R51, RZ, R51 ;  /* 0x00000033ff33723e */ /* 0x000fe400000010ff */
[----:B------:R-:W-:Y:S01]  /*40d0*/  F2FP.BF16.F32.PACK_AB R52, RZ, R52 ;  /* 0x00000034ff34723e */ /* 0x000fe200000010ff */
[----:B0-----:R-:W-:Y:S01]  /*40e0*/  @P5 IMAD.MOV.U32 R4, RZ, RZ, R8 ;  /* 0x000000ffff045224 */ /* 0x001fe200078e0008 */
[----:B------:R-:W-:Y:S01]  /*40f0*/  F2FP.BF16.F32.PACK_AB R53, RZ, R53 ;  /* 0x00000035ff35723e */ /* 0x000fe200000010ff */
[----:B------:R-:W-:Y:S01]  /*4100*/  @P5 IMAD.MOV.U32 R5, RZ, RZ, R9 ;  /* 0x000000ffff055224 */ /* 0x000fe200078e0009 */
[----:B------:R-:W-:-:S02]  /*4110*/  F2FP.BF16.F32.PACK_AB R54, RZ, R54 ;  /* 0x00000036ff36723e */ /* 0x000fc400000010ff */
[----:B------:R-:W-:Y:S02]  /*4120*/  F2FP.BF16.F32.PACK_AB R55, RZ, R55 ;  /* 0x00000037ff37723e */ /* 0x000fe400000010ff */
[----:B------:R0:W-:Y:S01]  /*4130*/  @P5 STG.E.U16 desc[UR36][R4.64+0x52], R47 ;  /* 0x0000522f04005986 */ /* 0x0001e2000c101524 */
[C---:B------:R-:W-:Y:S02]  /*4140*/  ISETP.GT.AND P5, PT, R3.reuse, RZ, P3 ;  /* 0x000000ff0300720c */ /* 0x040fe40001fa4270 */
[----:B------:R-:W-:-:S11]  /*4150*/  ISETP.GT.AND P3, PT, R3, 0x8, P3 ;  /* 0x000000080300780c */ /* 0x000fd60001f64270 */
[----:B0-----:R-:W-:Y:S02]  /*4160*/  @P5 IMAD.MOV.U32 R4, RZ, RZ, R6 ;  /* 0x000000ffff045224 */ /* 0x001fe400078e0006 */
[----:B------:R-:W-:-:S05]  /*4170*/  @P5 IMAD.MOV.U32 R5, RZ, RZ, R7 ;  /* 0x000000ffff055224 */ /* 0x000fca00078e0007 */
[----:B------:R0:W-:Y:S01]  /*4180*/  @P5 STG.E.U16 desc[UR36][R4.64+0x60], R48 ;  /* 0x0000603004005986 */ /* 0x0001e2000c101524 */
[C---:B------:R-:W-:Y:S02]  /*4190*/  ISETP.GT.AND P5, PT, R3.reuse, RZ, P0 ;  /* 0x000000ff0300720c */ /* 0x040fe400007a4270 */
[----:B------:R-:W-:Y:S01]  /*41a0*/  ISETP.GT.AND P0, PT, R3, 0x8, P0 ;  /* 0x000000080300780c */ /* 0x000fe20000704270 */
[----:B0-----:R-:W-:Y:S02]  /*41b0*/  @P4 IMAD.MOV.U32 R4, RZ, RZ, R6 ;  /* 0x000000ffff044224 */ /* 0x001fe400078e0006 */
[----:B------:R-:W-:-:S05]  /*41c0*/  @P4 IMAD.MOV.U32 R5, RZ, RZ, R7 ;  /* 0x000000ffff054224 */ /* 0x000fca00078e0007 */
[----:B------:R0:W-:Y:S01]  /*41d0*/  @P4 STG.E.U16 desc[UR36][R4.64+0x62], R49 ;  /* 0x0000623104004986 */ /* 0x0001e2000c101524 */
[C---:B------:R-:W-:Y:S02]  /*41e0*/  ISETP.GT.AND P4, PT, R3.reuse, RZ, P1 ;  /* 0x000000ff0300720c */ /* 0x040fe40000f84270 */
[----:B------:R-:W-:Y:S01]  /*41f0*/  ISETP.GT.AND P1, PT, R3, 0x8, P1 ;  /* 0x000000080300780c */ /* 0x000fe20000f24270 */
[----:B0-----:R-:W-:Y:S02]  /*4200*/  @P3 IMAD.MOV.U32 R4, RZ, RZ, R8 ;  /* 0x000000ffff043224 */ /* 0x001fe400078e0008 */
[----:B------:R-:W-:-:S05]  /*4210*/  @P3 IMAD.MOV.U32 R5, RZ, RZ, R9 ;  /* 0x000000ffff053224 */ /* 0x000fca00078e0009 */
[----:B------:R0:W-:Y:S02]  /*4220*/  @P3 STG.E.U16 desc[UR36][R4.64+0x60], R50 ;  /* 0x0000603204003986 */ /* 0x0001e4000c101524 */
[----:B0-----:R-:W-:Y:S02]  /*4230*/  @P2 IMAD.MOV.U32 R4, RZ, RZ, R8 ;  /* 0x000000ffff042224 */ /* 0x001fe400078e0008 */
[----:B------:R-:W-:-:S05]  /*4240*/  @P2 IMAD.MOV.U32 R5, RZ, RZ, R9 ;  /* 0x000000ffff052224 */ /* 0x000fca00078e0009 */
[----:B------:R0:W-:Y:S02]  /*4250*/  @P2 STG.E.U16 desc[UR36][R4.64+0x62], R51 ;  /* 0x0000623304002986 */ /* 0x0001e4000c101524 */
[----:B0-----:R-:W-:Y:S02]  /*4260*/  @P4 IMAD.MOV.U32 R4, RZ, RZ, R6 ;  /* 0x000000ffff044224 */ /* 0x001fe400078e0006 */
[----:B------:R-:W-:-:S05]  /*4270*/  @P4 IMAD.MOV.U32 R5, RZ, RZ, R7 ;  /* 0x000000ffff054224 */ /* 0x000fca00078e0007 */
[----:B------:R0:W-:Y:S04]  /*4280*/  @P4 STG.E.U16 desc[UR36][R4.64+0x70], R52 ;  /* 0x0000703404004986 */ /* 0x0001e8000c101524 */
[----:B------:R1:W-:Y:S01]  /*4290*/  @P5 STG.E.U16 desc[UR36][R6.64+0x72], R53 ;  /* 0x0000723506005986 */ /* 0x0003e2000c101524 */
[----:B0-----:R-:W-:Y:S02]  /*42a0*/  @P1 IMAD.MOV.U32 R4, RZ, RZ, R8 ;  /* 0x000000ffff041224 */ /* 0x001fe400078e0008 */
[----:B------:R-:W-:-:S05]  /*42b0*/  @P1 IMAD.MOV.U32 R5, RZ, RZ, R9 ;  /* 0x000000ffff051224 */ /* 0x000fca00078e0009 */
[----:B------:R1:W-:Y:S04]  /*42c0*/  @P1 STG.E.U16 desc[UR36][R4.64+0x70], R54 ;  /* 0x0000703604001986 */ /* 0x0003e8000c101524 */
[----:B------:R1:W-:Y:S02]  /*42d0*/  @P0 STG.E.U16 desc[UR36][R8.64+0x72], R55 ;  /* 0x0000723708000986 */ /* 0x0003e4000c101524 */
.L_x_97:
[----:B------:R-:W-:Y:S05]  /*42e0*/  BSYNC B0 ;  /* 0x0000000000007941 */ /* 0x000fea0003800000 */
.L_x_35:
[----:B------:R-:W-:Y:S01]  /*42f0*/  ULDC UR4, c[0x0][0xc] ;  /* 0x0000030000047ab9 */ /* 0x000fe20000000800 */
[----:B------:R-:W-:Y:S01]  /*4300*/  ULDC UR5, c[0x0][0x10] ;  /* 0x0000040000057ab9 */ /* 0x000fe20000000800 */
[----:B------:R-:W4:Y:S01]  /*4310*/  LDC R3, c[0x0][0x14] ;  /* 0x00000500ff037b82 */ /* 0x000f220000000800 */
[----:B------:R-:W-:Y:S01]  /*4320*/  UIMAD.WIDE.U32 UR4, UR4, UR5, URZ ;  /* 0x00000005040472a5 */ /* 0x000fe2000f8e003f */
[----:B------:R-:W-:Y:S02]  /*4330*/  IMAD.MOV.U32 R61, RZ, RZ, -0x1 ;  /* 0xffffffffff3d7424 */ /* 0x000fe400078e00ff */
[----:B------:R-:W-:-:S03]  /*4340*/  IMAD.MOV.U32 R59, RZ, RZ, -0x1 ;  /* 0xffffffffff3b7424 */ /* 0x000fc600078e00ff */
[----:B----4-:R-:W-:-:S04]  /*4350*/  IMAD.WIDE.U32 R16, R3, UR4, R16 ;  /* 0x0000000403107c25 */ /* 0x010fc8000f8e0010 */
[----:B------:R-:W-:Y:S01]  /*4360*/  IMAD R3, R3, UR5, RZ ;  /* 0x0000000503037c24 */ /* 0x000fe2000f8e02ff */
[----:B------:R-:W-:Y:S02]  /*4370*/  ULDC.64 UR4, c[0x0][0x650] ;  /* 0x0001940000047ab9 */ /* 0x000fe40000000a00 */
[----:B------:R-:W-:Y:S01]  /*4380*/  ISETP.GE.U32.AND P0, PT, R16, UR4, PT ;  /* 0x0000000410007c0c */ /* 0x000fe2000bf06070 */
[--C-:B------:R-:W-:Y:S01]  /*4390*/  IMAD.IADD R17, R17, 0x1, R3.reuse ;  /* 0x0000000111117824 */ /* 0x100fe200078e0203 */
[----:B------:R-:W-:-:S04]  /*43a0*/  PRMT R3, RZ, 0x7610, R3 ;  /* 0x00007610ff037816 */ /* 0x000fc80000000003 */
[----:B------:R-:W-:-:S13]  /*43b0*/  ISETP.GE.U32.AND.EX P0, PT, R17, UR5, PT, P0 ;  /* 0x0000000511007c0c */ /* 0x000fda000bf06100 */
[----:B------:R-:W-:Y:S05]  /*43c0*/  @P0 BRA `(.L_x_98) ;  /* 0x0000000400640947 */ /* 0x000fea0003800000 */
[----:B---3--:R-:W3:Y:S01]  /*43d0*/  S2R R12, SR_CTAID.X ;  /* 0x00000000000c7919 */ /* 0x008ee20000002500 */
[----:B-12---:R-:W1:Y:S01]  /*43e0*/  LDC.64 R10, c[0x0][0x628] ;  /* 0x00018a00ff0a7b82 */ /* 0x006e620000000a00 */
[----:B------:R-:W-:Y:S01]  /*43f0*/  ULDC UR4, c[0x0][0x150] ;  /* 0x0000540000047ab9 */ /* 0x000fe20000000800 */
[----:B------:R-:W-:Y:S01]  /*4400*/  IMAD.MOV.U32 R8, RZ, RZ, R16 ;  /* 0x000000ffff087224 */ /* 0x000fe200078e0010 */
[----:B-----5:R-:W2:Y:S01]  /*4410*/  S2R R24, SR_CTAID.Y ;  /* 0x0000000000187919 */ /* 0x020ea20000002600 */
[----:B------:R-:W-:-:S04]  /*4420*/  IMAD.MOV.U32 R9, RZ, RZ, R17 ;  /* 0x000000ffff097224 */ /* 0x000fc800078e0011 */
[----:B------:R-:W4:Y:S08]  /*4430*/  LDC R21, c[0x0][0x144] ;  /* 0x00005100ff157b82 */ /* 0x000f300000000800 */
[----:B------:R-:W0:Y:S08]  /*4440*/  LDC R0, c[0x0][0x630] ;  /* 0x00018c00ff007b82 */ /* 0x000e300000000800 */
[----:B------:R-:W0:Y:S01]  /*4450*/  LDC.64 R14, c[0x0][0x620] ;  /* 0x00018800ff0e7b82 */ /* 0x000e220000000a00 */
[----:B-1----:R-:W-:-:S04]  /*4460*/  ISETP.NE.U32.AND P0, PT, R10, RZ, PT ;  /* 0x000000ff0a00720c */ /* 0x002fc80003f05070 */
[----:B------:R-:W-:Y:S02]  /*4470*/  ISETP.NE.AND.EX P0, PT, R11, RZ, PT, P0 ;  /* 0x000000ff0b00720c */ /* 0x000fe40003f05300 */
[----:B---3--:R-:W-:-:S05]  /*4480*/  I2FP.F32.U32 R3, R12 ;  /* 0x0000000c00037245 */ /* 0x008fca0000201000 */
[----:B------:R-:W-:-:S04]  /*4490*/  FMUL R3, R3, UR4 ;  /* 0x0000000403037c20 */ /* 0x000fc80008400000 */
[----:B------:R1:W3:Y:S02]  /*44a0*/  F2I.U32.TRUNC.NTZ R20, R3 ;  /* 0x0000000300147305 */ /* 0x0002e4000020f000 */
[----:B--2-4-:R-:W-:Y:S05]  /*44b0*/  @!P0 BRA `(.L_x_99) ;  /* 0x0000000000288947 */ /* 0x014fea0003800000 */
[----:B-1----:R-:W1:Y:S02]  /*44c0*/  LDC R3, c[0x0][0x634] ;  /* 0x00018d00ff037b82 */ /* 0x002e640000000800 */
[----:B-1----:R-:W-:-:S05]  /*44d0*/  IADD3 R3, P0, R16, R3, RZ ;  /* 0x0000000310037210 */ /* 0x002fca0007f1e0ff */
[----:B------:R-:W-:-:S04]  /*44e0*/  IMAD.X R13, RZ, RZ, R17, P0 ;  /* 0x000000ffff0d7224 */ /* 0x000fc800000e0611 */
[----:B0-----:R-:W-:-:S04]  /*44f0*/  IMAD.WIDE.U32 R4, R13, R10, RZ ;  /* 0x0000000a0d047225 */ /* 0x001fc800078e00ff */
[----:B------:R-:W-:-:S04]  /*4500*/  IMAD.WIDE.U32 R6, P0, R3, R11, R4 ;  /* 0x0000000b03067225 */ /* 0x000fc80007800004 */
[----:B------:R-:W-:-:S04]  /*4510*/  IMAD.WIDE.U32 R4, R3, R10, RZ ;  /* 0x0000000a03047225 */ /* 0x000fc800078e00ff */
[----:B------:R-:W-:Y:S01]  /*4520*/  IMAD.X R9, RZ, RZ, RZ, P0 ;  /* 0x000000ffff097224 */ /* 0x000fe200000e06ff */
[----:B------:R-:W-:Y:S01]  /*4530*/  IADD3 RZ, P0, R5, R6, RZ ;  /* 0x0000000605ff7210 */ /* 0x000fe20007f1e0ff */
[----:B------:R-:W-:-:S04]  /*4540*/  IMAD.MOV.U32 R8, RZ, RZ, R7 ;  /* 0x000000ffff087224 */ /* 0x000fc800078e0007 */
[----:B------:R-:W-:-:S08]  /*4550*/  IMAD.WIDE.U32.X R8, R13, R11, R8, P0 ;  /* 0x0000000b0d087225 */ /* 0x000fd000000e0408 */
.L_x_99:
[----:B------:R-:W2:Y:S01]  /*4560*/  LDC.64 R28, c[0x0][0x640] ;  /* 0x00019000ff1c7b82 */ /* 0x000ea20000000a00 */
[-CC-:B0-----:R-:W-:Y:S01]  /*4570*/  SHF.R.U64 R59, R8, R0.reuse, R9.reuse ;  /* 0x00000000083b7219 */ /* 0x181fe20000001209 */
[----:B---3--:R-:W-:Y:S01]  /*4580*/  IMAD.MOV R20, RZ, RZ, -R20 ;  /* 0x000000ffff147224 */ /* 0x008fe200078e0a14 */
[----:B------:R-:W-:Y:S01]  /*4590*/  SHF.R.U32.HI R0, RZ, R0, R9 ;  /* 0x00000000ff007219 */ /* 0x000fe20000011609 */
[----:B------:R-:W-:Y:S01]  /*45a0*/  ULDC UR4, c[0x0][0x154] ;  /* 0x0000550000047ab9 */ /* 0x000fe20000000800 */
[----:B-1----:R-:W-:Y:S01]  /*45b0*/  IADD3 R3, P0, RZ, -R59, RZ ;  /* 0x8000003bff037210 */ /* 0x002fe20007f1e0ff */
[----:B------:R-:W-:Y:S02]  /*45c0*/  IMAD R21, R21, R20, R12 ;  /* 0x0000001415157224 */ /* 0x000fe400078e020c */
[----:B------:R-:W0:Y:S01]  /*45d0*/  LDC R6, c[0x0][0x618] ;  /* 0x00018600ff067b82 */ /* 0x000e220000000800 */
[----:B------:R-:W-:Y:S02]  /*45e0*/  IMAD.MOV.U32 R7, RZ, RZ, 0x1 ;  /* 0x00000001ff077424 */ /* 0x000fe400078e00ff */
[----:B------:R-:W-:-:S04]  /*45f0*/  IMAD.X R5, RZ, RZ, ~R0, P0 ;  /* 0x000000ffff057224 */ /* 0x000fc800000e0e00 */
[-C--:B------:R-:W-:Y:S01]  /*4600*/  IMAD R0, R5, R14.reuse, RZ ;  /* 0x0000000e05007224 */ /* 0x080fe200078e02ff */
[----:B------:R-:W1:Y:S01]  /*4610*/  LDC R8, c[0x0][0x608] ;  /* 0x00018200ff087b82 */ /* 0x000e620000000800 */
[----:B------:R-:W-:-:S04]  /*4620*/  IMAD.WIDE.U32 R4, R3, R14, R16 ;  /* 0x0000000e03047225 */ /* 0x000fc800078e0010 */
[----:B------:R-:W-:Y:S01]  /*4630*/  IMAD R3, R3, R15, R0 ;  /* 0x0000000f03037224 */ /* 0x000fe200078e0200 */
[----:B------:R-:W-:Y:S02]  /*4640*/  I2FP.F32.U32 R0, R24 ;  /* 0x0000001800007245 */ /* 0x000fe40000201000 */
[----:B------:R-:W3:Y:S01]  /*4650*/  LDC R26, c[0x0][0x658] ;  /* 0x00019600ff1a7b82 */ /* 0x000ee20000000800 */
[----:B------:R-:W-:Y:S01]  /*4660*/  IMAD.IADD R3, R5, 0x1, R3 ;  /* 0x0000000105037824 */ /* 0x000fe200078e0203 */
[----:B--2---:R-:W-:Y:S01]  /*4670*/  ISETP.NE.U32.AND P0, PT, R28, RZ, PT ;  /* 0x000000ff1c00720c */ /* 0x004fe20003f05070 */
[----:B------:R-:W-:Y:S01]  /*4680*/  FMUL R0, R0, UR4 ;  /* 0x0000000400007c20 */ /* 0x000fe20008400000 */
[----:B------:R-:W-:Y:S02]  /*4690*/  IMAD.MOV.U32 R5, RZ, RZ, -0x1 ;  /* 0xffffffffff057424 */ /* 0x000fe400078e00ff */
[----:B------:R-:W-:Y:S01]  /*46a0*/  ISETP.NE.AND.EX P0, PT, R29, RZ, PT, P0 ;  /* 0x000000ff1d00720c */ /* 0x000fe20003f05300 */
[----:B------:R2:W4:Y:S01]  /*46b0*/  F2I.U32.TRUNC.NTZ R13, R0 ;  /* 0x00000000000d7305 */ /* 0x000522000020f000 */
[----:B------:R-:W2:Y:S01]  /*46c0*/  LDC R15, c[0x0][0x148] ;  /* 0x00005200ff0f7b82 */ /* 0x000ea20000000800 */
[----:B0-----:R-:W-:-:S02]  /*46d0*/  SHF.R.U64 R12, R4, R6, R3 ;  /* 0x00000006040c7219 */ /* 0x001fc40000001203 */
[----:B------:R-:W-:-:S05]  /*46e0*/  SHF.R.U32.HI R3, RZ, R6, R3 ;  /* 0x00000006ff037219 */ /* 0x000fca0000011603 */
[----:B------:R-:W0:Y:S01]  /*46f0*/  LDC R20, c[0x0][0x600] ;  /* 0x00018000ff147b82 */ /* 0x000e220000000800 */
[-CC-:B-1----:R-:W-:Y:S02]  /*4700*/  SHF.R.U64 R10, R12, R8.reuse, R3.reuse ;  /* 0x000000080c0a7219 */ /* 0x182fe40000001203 */
[----:B------:R-:W-:-:S05]  /*4710*/  SHF.R.U32.HI R3, RZ, R8, R3 ;  /* 0x00000008ff037219 */ /* 0x000fca0000011603 */
[----:B------:R-:W1:Y:S01]  /*4720*/  LDC R27, c[0x0][0x648] ;  /* 0x00019200ff1b7b82 */ /* 0x000e620000000800 */
[-C--:B---3--:R-:W-:Y:S02]  /*4730*/  SHF.L.U32 R4, R5, R26.reuse, RZ ;  /* 0x0000001a05047219 */ /* 0x088fe400000006ff */
[-CC-:B------:R-:W-:Y:S02]  /*4740*/  SHF.R.U64 R14, R10, R26.reuse, R3.reuse ;  /* 0x0000001a0a0e7219 */ /* 0x180fe40000001203 */
[----:B------:R-:W-:Y:S02]  /*4750*/  SHF.R.U32.HI R5, RZ, R26, R3 ;  /* 0x0000001aff057219 */ /* 0x000fe40000011603 */
[----:B------:R-:W-:Y:S01]  /*4760*/  LOP3.LUT R25, RZ, R4, RZ, 0x33, !PT ;  /* 0x00000004ff197212 */ /* 0x000fe200078e33ff */
[----:B------:R-:W3:Y:S01]  /*4770*/  LDC R30, c[0x0][0x638] ;  /* 0x00018e00ff1e7b82 */ /* 0x000ee20000000800 */
[----:B------:R-:W-:Y:S01]  /*4780*/  SHF.L.U32 R26, R7, R26, RZ ;  /* 0x0000001a071a7219 */ /* 0x000fe200000006ff */
[----:B------:R-:W-:-:S06]  /*4790*/  IMAD.MOV.U32 R4, RZ, RZ, R14 ;  /* 0x000000ffff047224 */ /* 0x000fcc00078e000e */
[----:B------:R-:W0:Y:S01]  /*47a0*/  LDC R31, c[0x0][0x610] ;  /* 0x00018400ff1f7b82 */ /* 0x000e220000000800 */
[----:B----4-:R-:W-:Y:S05]  /*47b0*/  @!P0 BRA `(.L_x_100) ;  /* 0x0000000000288947 */ /* 0x010fea0003800000 */
        /* <DEDUP_REMOVED lines=10> */
.L_x_100:
[----:B------:R-:W-:Y:S01]  /*4860*/  ISETP.NE.AND P0, PT, R2, 0x1, PT ;  /* 0x000000010200780c */ /* 0x000fe20003f05270 */
[----:B0-----:R-:W-:Y:S01]  /*4870*/  VIADD R7, R20, 0xffffffff ;  /* 0xffffffff14077836 */ /* 0x001fe20000000000 */
[----:B-12---:R-:W-:Y:S01]  /*4880*/  SHF.R.U64 R0, R4, R27, R5 ;  /* 0x0000001b04007219 */ /* 0x006fe20000001205 */
[----:B------:R-:W-:Y:S01]  /*4890*/  IMAD.MOV R13, RZ, RZ, -R13 ;  /* 0x000000ffff0d7224 */ /* 0x000fe200078e0a0d */
[----:B------:R-:W-:Y:S01]  /*48a0*/  LOP3.LUT R5, R10, R25, RZ, 0xc0, !PT ;  /* 0x000000190a057212 */ /* 0x000fe200078ec0ff */
[----:B------:R-:W-:Y:S01]  /*48b0*/  IMAD.MOV.U32 R4, RZ, RZ, 0x1 ;  /* 0x00000001ff047424 */ /* 0x000fe200078e00ff */
[----:B------:R-:W-:Y:S01]  /*48c0*/  LOP3.LUT R12, R12, R7, RZ, 0xc0, !PT ;  /* 0x000000070c0c7212 */ /* 0x000fe200078ec0ff */
[----:B------:R-:W-:Y:S02]  /*48d0*/  IMAD.MOV R3, RZ, RZ, -R0 ;  /* 0x000000ffff037224 */ /* 0x000fe400078e0a00 */
[----:B------:R-:W-:Y:S02]  /*48e0*/  IMAD R0, R26, R0, R5 ;  /* 0x000000001a007224 */ /* 0x000fe400078e0205 */
[----:B---3--:R-:W-:-:S02]  /*48f0*/  IMAD R3, R3, R30, R14 ;  /* 0x0000001e03037224 */ /* 0x008fc400078e020e */
[----:B------:R-:W-:Y:S02]  /*4900*/  @P0 IMAD R21, R15, R13, R24 ;  /* 0x0000000d0f150224 */ /* 0x000fe400078e0218 */
[----:B------:R-:W-:Y:S01]  /*4910*/  IMAD R5, R3, R20, R12 ;  /* 0x0000001403057224 */ /* 0x000fe200078e020c */
[----:B------:R-:W-:Y:S01]  /*4920*/  PRMT R3, R4, 0x7610, R3 ;  /* 0x0000761004037816 */ /* 0x000fe20000000003 */
[----:B------:R-:W-:-:S05]  /*4930*/  IMAD R0, R0, R31, R21 ;  /* 0x0000001f00007224 */ /* 0x000fca00078e0215 */
[----:B------:R-:W-:Y:S02]  /*4940*/  SEL R61, R5, R0, !P0 ;  /* 0x00000000053d7207 */ /* 0x000fe40004000000 */
[----:B------:R-:W-:-:S07]  /*4950*/  SEL R0, R0, R5, !P0 ;  /* 0x0000000500007207 */ /* 0x000fce0004000000 */
.L_x_98:
[----:B------:R-:W-:Y:S01]  /*4960*/  LOP3.LUT P0, RZ, R3, 0xff, RZ, 0xc0, !PT ;  /* 0x000000ff03ff7812 */ /* 0x000fe2000780c0ff */
[----:B------:R-:W-:-:S12]  /*4970*/  IMAD.MOV.U32 R60, RZ, RZ, R0 ;  /* 0x000000ffff3c7224 */ /* 0x000fd800078e0000 */
[----:B------:R-:W-:Y:S05]  /*4980*/  @P0 BRA `(.L_x_101) ;  /* 0xffffffc800940947 */ /* 0x000fea000383ffff */
[----:B------:R-:W-:Y:S05]  /*4990*/  EXIT ;  /* 0x000000000000794d */ /* 0x000fea0003800000 */
.L_x_8:
[----:B0-----:R-:W-:Y:S01]  /*49a0*/  ULDC.64 UR4, c[0x0][0x650] ;  /* 0x0001940000047ab9 */ /* 0x001fe20000000a00 */
        /* <DEDUP_REMOVED lines=25> */
.L_x_103:
[----:B------:R-:W0:Y:S01]  /*4b40*/  LDC.64 R28, c[0x0][0x640] ;  /* 0x00019000ff1c7b82 */ /* 0x000e220000000a00 */
[-CC-:B------:R-:W-:Y:S01]  /*4b50*/  SHF.R.U64 R22, R12, R6.reuse, R13.reuse ;  /* 0x000000060c167219 */ /* 0x180fe2000000120d */
[----:B------:R-:W-:Y:S01]  /*4b60*/  IMAD.MOV.U32 R30, RZ, RZ, 0x1 ;  /* 0x00000001ff1e7424 */ /* 0x000fe200078e00ff */
[----:B------:R-:W-:Y:S02]  /*4b70*/  SHF.R.U32.HI R6, RZ, R6, R13 ;  /* 0x00000006ff067219 */ /* 0x000fe4000001160d */
        /* <DEDUP_REMOVED lines=8> */
[----:B------:R-:W-:Y:S01]  /*4c00*/  IMAD.IADD R9, R9, 0x1, R11 ;  /* 0x0000000109097824 */ /* 0x000fe200078e020b */
[----:B0-----:R-:W-:-:S04]  /*4c10*/  ISETP.NE.U32.AND P0, PT, R28, RZ, PT ;  /* 0x000000ff1c00720c */ /* 0x001fc80003f05070 */
[----:B------:R-:W-:Y:S02]  /*4c20*/  ISETP.NE.AND.EX P0, PT, R29, RZ, PT, P0 ;  /* 0x000000ff1d00720c */ /* 0x000fe40003f05300 */
[----:B------:R-:W0:Y:S01]  /*4c30*/  LDC R20, c[0x0][0x600] ;  /* 0x00018000ff147b82 */ /* 0x000e220000000800 */
[-CC-:B-1----:R-:W-:Y:S01]  /*4c40*/  SHF.R.U64 R14, R8, R10.reuse, R9.reuse ;  /* 0x0000000a080e7219 */ /* 0x182fe20000001209 */
[----:B------:R-:W-:Y:S01]  /*4c50*/  IMAD.MOV.U32 R8, RZ, RZ, -0x1 ;  /* 0xffffffffff087424 */ /* 0x000fe200078e00ff */
[----:B------:R-:W-:-:S05]  /*4c60*/  SHF.R.U32.HI R9, RZ, R10, R9 ;  /* 0x0000000aff097219 */ /* 0x000fca0000011609 */
[----:B------:R-:W1:Y:S01]  /*4c70*/  LDC R24, c[0x0][0x648] ;  /* 0x00019200ff187b82 */ /* 0x000e620000000800 */
[-CC-:B--2---:R-:W-:Y:S02]  /*4c80*/  SHF.R.U64 R23, R14, R12.reuse, R9.reuse ;  /* 0x0000000c0e177219 */ /* 0x184fe40000001209 */
[----:B------:R-:W-:-:S05]  /*4c90*/  SHF.R.U32.HI R6, RZ, R12, R9 ;  /* 0x0000000cff067219 */ /* 0x000fca0000011609 */
[----:B------:R-:W2:Y:S01]  /*4ca0*/  LDC R26, c[0x0][0x638] ;  /* 0x00018e00ff1a7b82 */ /* 0x000ea20000000800 */
[-C--:B---3--:R-:W-:Y:S02]  /*4cb0*/  SHF.L.U32 R8, R8, R27.reuse, RZ ;  /* 0x0000001b08087219 */ /* 0x088fe400000006ff */
[-CC-:B------:R-:W-:Y:S02]  /*4cc0*/  SHF.R.U64 R25, R23, R27.reuse, R6.reuse ;  /* 0x0000001b17197219 */ /* 0x180fe40000001206 */
[----:B------:R-:W-:Y:S02]  /*4cd0*/  LOP3.LUT R32, RZ, R8, RZ, 0x33, !PT ;  /* 0x00000008ff207212 */ /* 0x000fe400078e33ff */
[----:B------:R-:W-:Y:S01]  /*4ce0*/  SHF.R.U32.HI R9, RZ, R27, R6 ;  /* 0x0000001bff097219 */ /* 0x000fe20000011606 */
[----:B------:R-:W3:Y:S01]  /*4cf0*/  LDC R31, c[0x0][0x610] ;  /* 0x00018400ff1f7b82 */ /* 0x000ee20000000800 */
[----:B------:R-:W-:Y:S01]  /*4d00*/  IMAD.MOV.U32 R8, RZ, RZ, R25 ;  /* 0x000000ffff087224 */ /* 0x000fe200078e0019 */
[----:B------:R-:W-:Y:S06]  /*4d10*/  @!P0 BRA `(.L_x_104) ;  /* 0x0000000000288947 */ /* 0x000fec0003800000 */
        /* <DEDUP_REMOVED lines=10> */
.L_x_104:
[----:B------:R-:W-:Y:S01]  /*4dc0*/  ISETP.NE.AND P0, PT, R2, 0x1, PT ;  /* 0x000000010200780c */ /* 0x000fe20003f05270 */
[----:B------:R-:W-:Y:S01]  /*4dd0*/  IMAD.MOV.U32 R13, RZ, RZ, R22 ;  /* 0x000000ffff0d7224 */ /* 0x000fe200078e0016 */
[----:B-1----:R-:W-:Y:S01]  /*4de0*/  SHF.R.U64 R6, R8, R24, R9 ;  /* 0x0000001808067219 */ /* 0x002fe20000001209 */
[----:B0-----:R-:W-:Y:S01]  /*4df0*/  VIADD R9, R20, 0xffffffff ;  /* 0xffffffff14097836 */ /* 0x001fe20000000000 */
[----:B------:R-:W-:Y:S02]  /*4e00*/  SHF.L.U32 R30, R30, R27, RZ ;  /* 0x0000001b1e1e7219 */ /* 0x000fe400000006ff */
[----:B------:R-:W-:Y:S01]  /*4e10*/  LOP3.LUT R5, R23, R32, RZ, 0xc0, !PT ;  /* 0x0000002017057212 */ /* 0x000fe200078ec0ff */
[----:B------:R-:W-:-:S04]  /*4e20*/  IMAD.MOV R8, RZ, RZ, -R6 ;  /* 0x000000ffff087224 */ /* 0x000fc800078e0a06 */
[----:B------:R-:W-:Y:S01]  /*4e30*/  IMAD R6, R30, R6, R5 ;  /* 0x000000061e067224 */ /* 0x000fe200078e0205 */
[----:B------:R-:W-:Y:S01]  /*4e40*/  LOP3.LUT R5, R14, R9, RZ, 0xc0, !PT ;  /* 0x000000090e057212 */ /* 0x000fe200078ec0ff */
[----:B------:R-:W-:Y:S02]  /*4e50*/  @P0 IMAD R3, R7, R21, R4 ;  /* 0x0000001507030224 */ /* 0x000fe400078e0204 */
[----:B--2---:R-:W-:Y:S02]  /*4e60*/  IMAD R4, R8, R26, R25 ;  /* 0x0000001a08047224 */ /* 0x004fe400078e0219 */
[----:B---3--:R-:W-:Y:S02]  /*4e70*/  IMAD R3, R6, R31, R3 ;  /* 0x0000001f06037224 */ /* 0x008fe400078e0203 */
[----:B------:R-:W-:Y:S02]  /*4e80*/  IMAD R4, R4, R20, R5 ;  /* 0x0000001404047224 */ /* 0x000fe400078e0205 */
[----:B------:R-:W-:-:S03]  /*4e90*/  IMAD.MOV.U32 R6, RZ, RZ, 0x1 ;  /* 0x00000001ff067424 */ /* 0x000fc600078e00ff */
[----:B------:R-:W-:Y:S02]  /*4ea0*/  SEL R20, R4, R3, !P0 ;  /* 0x0000000304147207 */ /* 0x000fe40004000000 */
[----:B------:R-:W-:-:S07]  /*4eb0*/  SEL R11, R3, R4, !P0 ;  /* 0x00000004030b7207 */ /* 0x000fce0004000000 */
.L_x_102:
[----:B------:R-:W-:-:S08]  /*4ec0*/  NOP ;  /* 0x0000000000007918 */ /* 0x000fd00000000000 */
[----:B------:R-:W0:-:S00]  /*4ed0*/  USETMAXREG.DEALLOC.CTAPOOL 0x28 ;  /* 0x00000028000079c8 */ /* 0x000e0000080e0500 */
[----:B0-----:R-:W-:-:S13]  /*4ee0*/  ISETP.NE.AND P0, PT, R0, RZ, PT ;  /* 0x000000ff0000720c */ /* 0x001fda0003f05270 */
[----:B------:R-:W-:Y:S05]  /*4ef0*/  @P0 EXIT ;  /* 0x000000000000094d */ /* 0x000fea0003800000 */
[----:B------:R-:W-:Y:S01]  /*4f00*/  LOP3.LUT P0, RZ, R6, 0xff, RZ, 0xc0, !PT ;  /* 0x000000ff06ff7812 */ /* 0x000fe2000780c0ff */
[----:B------:R-:W-:Y:S02]  /*4f10*/  IMAD.MOV.U32 R0, RZ, RZ, 0x1 ;  /* 0x00000001ff007424 */ /* 0x000fe400078e00ff */
[----:B------:R-:W-:-:S10]  /*4f20*/  IMAD.MOV.U32 R12, RZ, RZ, RZ ;  /* 0x000000ffff0c7224 */ /* 0x000fd400078e00ff */
[----:B------:R-:W-:Y:S05]  /*4f30*/  @!P0 BRA `(.L_x_105) ;  /* 0x0000000c007c8947 */ /* 0x000fea0003800000 */
[----:B------:R-:W0:Y:S01]  /*4f40*/  LDC R0, c[0x0][0x28c] ;  /* 0x0000a300ff007b82 */ /* 0x000e220000000800 */
[----:B------:R-:W-:Y:S01]  /*4f50*/  ULDC UR5, c[0x0][0x658] ;  /* 0x0001960000057ab9 */ /* 0x000fe20000000800 */
[----:B------:R-:W-:Y:S01]  /*4f60*/  UMOV UR11, 0xffffffff ;  /* 0xffffffff000b7882 */ /* 0x000fe20000000000 */
[----:B------:R-:W-:Y:S01]  /*4f70*/  UMOV UR15, 0x1 ;  /* 0x00000001000f7882 */ /* 0x000fe20000000000 */
[----:B------:R-:W-:Y:S01]  /*4f80*/  USHF.L.U32 UR11, UR11, UR5, URZ ;  /* 0x000000050b0b7299 */ /* 0x000fe2000800063f */
[----:B------:R-:W-:Y:S01]  /*4f90*/  BSSY B0, `(.L_x_105) ;  /* 0x00000d9000007945 */ /* 0x000fe20003800000 */
[----:B------:R-:W-:Y:S01]  /*4fa0*/  ULDC UR9, c[0x0][0xc] ;  /* 0x0000030000097ab9 */ /* 0x000fe20000000800 */
[----:B------:R-:W-:Y:S01]  /*4fb0*/  ULDC UR14, c[0x0][0x10] ;  /* 0x00000400000e7ab9 */ /* 0x000fe20000000800 */
[----:B------:R-:W1:Y:S01]  /*4fc0*/  S2UR UR8, SR_CgaCtaId ;  /* 0x00000000000879c3 */ /* 0x000e620000008800 */
[----:B------:R-:W-:Y:S01]  /*4fd0*/  ULOP3.LUT UR13, URZ, UR11, URZ, 0x33, !UPT ;  /* 0x0000000b3f0d7292 */ /* 0x000fe2000f8e333f */
[----:B------:R-:W-:Y:S01]  /*4fe0*/  IMAD.MOV.U32 R10, RZ, RZ, 0x1 ;  /* 0x00000001ff0a7424 */ /* 0x000fe200078e00ff */
[----:B------:R-:W-:Y:S01]  /*4ff0*/  LOP3.LUT R9, R19, 0x2, RZ, 0xfc, !PT ;  /* 0x0000000213097812 */ /* 0x000fe200078efcff */
[----:B------:R-:W-:Y:S01]  /*5000*/  IMAD.MOV.U32 R12, RZ, RZ, RZ ;  /* 0x000000ffff0c7224 */ /* 0x000fe200078e00ff */
[----:B------:R-:W-:Y:S01]  /*5010*/  ULDC UR4, c[0x0][0x600] ;  /* 0x0001800000047ab9 */ /* 0x000fe20000000800 */
[----:B------:R-:W-:Y:S01]  /*5020*/  UMOV UR18, 0x55 ;  /* 0x0000005500127882 */ /* 0x000fe20000000000 */
[----:B------:R-:W-:-:S02]  /*5030*/  UIADD3 UR4, UR4, -0x1, URZ ;  /* 0xffffffff04047890 */ /* 0x000fc4000fffe03f */
[----:B------:R-:W-:Y:S01]  /*5040*/  USHF.L.U32 UR5, UR15, UR5, URZ ;  /* 0x000000050f057299 */ /* 0x000fe2000800063f */
[----:B------:R-:W-:Y:S01]  /*5050*/  ULDC.64 UR28, c[0x0][0x198] ;  /* 0x00006600001c7ab9 */ /* 0x000fe20000000a00 */
[----:B0-----:R-:W-:-:S05]  /*5060*/  VIADD R0, R0, 0x1f ;  /* 0x0000001f00007836 */ /* 0x001fca0000000000 */
[----:B------:R-:W-:Y:S01]  /*5070*/  SHF.R.S32.HI R3, RZ, 0x1f, R0 ;  /* 0x0000001fff037819 */ /* 0x000fe20000011400 */
[----:B-1----:R-:W-:-:S03]  /*5080*/  ULOP3.LUT UR10, UR8, 0x1, URZ, 0xc0, !UPT ;  /* 0x00000001080a7892 */ /* 0x002fc6000f8ec03f */
[----:B------:R-:W-:Y:S01]  /*5090*/  LEA.HI R3, R3, R0, RZ, 0x5 ;  /* 0x0000000003037211 */ /* 0x000fe200078f28ff */
[----:B------:R-:W-:Y:S01]  /*50a0*/  USHF.R.U32.HI UR25, URZ, 0x1, UR8 ;  /* 0x000000013f197899 */ /* 0x000fe20008011608 */
[----:B------:R-:W-:Y:S01]  /*50b0*/  IMAD.MOV.U32 R0, RZ, RZ, 0x1 ;  /* 0x00000001ff007424 */ /* 0x000fe200078e00ff */
[----:B------:R-:W-:Y:S01]  /*50c0*/  USHF.L.U32 UR6, UR8, 0x5, URZ ;  /* 0x0000000508067899 */ /* 0x000fe2000800063f */
[----:B------:R-:W-:Y:S01]  /*50d0*/  SHF.R.S32.HI R3, RZ, 0x5, R3 ;  /* 0x00000005ff037819 */ /* 0x000fe20000011403 */
[----:B------:R-:W-:Y:S02]  /*50e0*/  USHF.L.U32 UR7, UR8, 0xa, URZ ;  /* 0x0000000a08077899 */ /* 0x000fe4000800063f */
[----:B------:R-:W-:Y:S02]  /*50f0*/  ULOP3.LUT UR8, UR8, 0xfffffffe, URZ, 0xc0, !UPT ;  /* 0xfffffffe08087892 */ /* 0x000fe4000f8ec03f */
[----:B------:R-:W-:Y:S01]  /*5100*/  UISETP.GT.U32.AND UP0, UPT, UR10, 0xffff, UPT ;  /* 0x0000ffff0a00788c */ /* 0x000fe2000bf04070 */
[----:B------:R-:W-:Y:S01]  /*5110*/  VIADD R8, R3, 0x1 ;  /* 0x0000000103087836 */ /* 0x000fe20000000000 */
[----:B------:R-:W-:-:S02]  /*5120*/  USHF.L.U32 UR11, UR15, UR8, URZ ;  /* 0x000000080f0b7299 */ /* 0x000fc4000800063f */
[----:B------:R-:W-:Y:S02]  /*5130*/  ULOP3.LUT UR12, UR8, 0x1, URZ, 0xfc, !UPT ;  /* 0x00000001080c7892 */ /* 0x000fe4000f8efc3f */
[----:B------:R-:W-:Y:S02]  /*5140*/  UIMAD.WIDE.U32 UR8, UR9, UR14, URZ ;  /* 0x0000000e090872a5 */ /* 0x000fe4000f8e003f */
[----:B------:R-:W-:Y:S01]  /*5150*/  USEL UR10, UR10, 0xffff, !UP0 ;  /* 0x0000ffff0a0a7887 */ /* 0x000fe2000c000000 */
[----:B------:R-:W-:Y:S01]  /*5160*/  ULDC UR14, c[0x0][0x14] ;  /* 0x00000500000e7ab9 */ /* 0x000fe20000000800 */
[----:B------:R-:W-:Y:S02]  /*5170*/  USHF.L.U32 UR12, UR15, UR12, URZ ;  /* 0x0000000c0f0c7299 */ /* 0x000fe4000800063f */
[----:B------:R-:W-:Y:S02]  /*5180*/  UIMAD.WIDE.U32 UR26, UR8, UR14, URZ ;  /* 0x0000000e081a72a5 */ /* 0x000fe4000f8e003f */
[----:B------:R-:W-:-:S02]  /*5190*/  UIMAD UR21, UR9, UR14, URZ ;  /* 0x0000000e091572a4 */ /* 0x000fc4000f8e023f */
[----:B------:R-:W-:Y:S02]  /*51a0*/  ULOP3.LUT UR10, UR10, 0xffff, URZ, 0xc0, !UPT ;  /* 0x0000ffff0a0a7892 */ /* 0x000fe4000f8ec03f */
[----:B------:R-:W-:Y:S02]  /*51b0*/  ULOP3.LUT UR6, UR6, 0x20, URZ, 0xc0, !UPT ;  /* 0x0000002006067892 */ /* 0x000fe4000f8ec03f */
[----:B------:R-:W-:Y:S02]  /*51c0*/  ULOP3.LUT UR7, UR7, 0x400, URZ, 0xc0, !UPT ;  /* 0x0000040007077892 */ /* 0x000fe4000f8ec03f */
[----:B------:R-:W-:Y:S02]  /*51d0*/  ULOP3.LUT UR19, UR11, UR12, URZ, 0xfc, !UPT ;  /* 0x0000000c0b137292 */ /* 0x000fe4000f8efc3f */
[----:B------:R-:W-:Y:S02]  /*51e0*/  UIADD3 UR21, UR27, UR21, URZ ;  /* 0x000000151b157290 */ /* 0x000fe4000fffe03f */
[----:B------:R-:W-:-:S12]  /*51f0*/  USHF.L.U32 UR18, UR18, UR10, URZ ;  /* 0x0000000a12127299 */ /* 0x000fd8000800063f */
.L_x_116:
[----:B------:R-:W-:-:S03]  /*5200*/  UMOV UR8, 0xffffffff ;  /* 0xffffffff00087882 */ /* 0x000fc60000000000 */
[----:B------:R-:W-:Y:S05]  /*5210*/  BRA.DIV UR8, `(.L_x_106) ;  /* 0x0000001608a47947 */ /* 0x000fea000b800000 */
[----:B------:R-:W-:-:S13]  /*5220*/  ELECT P6, URZ, PT ;  /* 0x00000000003f782f */ /* 0x000fda00038c0000 */
.L_x_141:
[----:B------:R-:W0:Y:S01]  /*5230*/  LDC R4, c[0x0][0x28c] ;  /* 0x0000a300ff047b82 */ /* 0x000e220000000800 */
[----:B------:R-:W-:Y:S01]  /*5240*/  BSSY B1, `(.L_x_107) ;  /* 0x000003c000017945 */ /* 0x000fe20003800000 */
[----:B0-----:R-:W-:-:S13]  /*5250*/  ISETP.LT.OR P6, PT, R4, 0x1, !P6 ;  /* 0x000000010400780c */ /* 0x001fda00077c1670 */
[----:B------:R-:W-:Y:S05]  /*5260*/  @P6 BRA `(.L_x_108) ;  /* 0x0000000000e46947 */ /* 0x000fea0003800000 */
[----:B------:R-:W-:Y:S01]  /*5270*/  LEA R11, R11, UR25, 0x2 ;  /* 0x000000190b0b7c11 */ /* 0x000fe2000f8e10ff */
[----:B------:R-:W-:Y:S01]  /*5280*/  IMAD.MOV.U32 R21, RZ, RZ, RZ ;  /* 0x000000ffff157224 */ /* 0x000fe200078e00ff */
[----:B------:R-:W-:Y:S01]  /*5290*/  LEA R20, R20, UR6, 0x6 ;  /* 0x0000000614147c11 */ /* 0x000fe2000f8e30ff */
[----:B------:R-:W-:Y:S02]  /*52a0*/  IMAD.MOV.U32 R4, RZ, RZ, R8 ;  /* 0x000000ffff047224 */ /* 0x000fe400078e0008 */
[----:B------:R-:W-:Y:S02]  /*52b0*/  IMAD.MOV.U32 R5, RZ, RZ, R0 ;  /* 0x000000ffff057224 */ /* 0x000fe400078e0000 */
[----:B------:R-:W-:Y:S02]  /*52c0*/  IMAD.MOV.U32 R6, RZ, RZ, R12 ;  /* 0x000000ffff067224 */ /* 0x000fe400078e000c */
[----:B------:R-:W-:-:S07]  /*52d0*/  IMAD.SHL.U32 R15, R11, 0x20, RZ ;  /* 0x000000200b0f7824 */ /* 0x000fce00078e00ff */
.L_x_111:
[----:B------:R-:W0:Y:S01]  /*52e0*/  S2R R14, SR_CgaCtaId ;  /* 0x00000000000e7919 */ /* 0x000e220000008800 */
[----:B------:R-:W-:Y:S02]  /*52f0*/  MOV R7, 0x400 ;  /* 0x0000040000077802 */ /* 0x000fe40000000f00 */
[----:B------:R-:W-:-:S13]  /*5300*/  LOP3.LUT P1, RZ, R18, 0x7f, RZ, 0xc0, !PT ;  /* 0x0000007f12ff7812 */ /* 0x000fda000782c0ff */
[----:B------:R-:W1:Y:S01]  /*5310*/  @!P1 LDC R11, c[0x0][0x500] ;  /* 0x00014000ff0b9b82 */ /* 0x000e620000000800 */
[----:B0-----:R-:W-:Y:S02]  /*5320*/  LEA R22, R14, R7, 0x18 ;  /* 0x000000070e167211 */ /* 0x001fe400078ec0ff */
[----:B------:R-:W-:-:S03]  /*5330*/  SHF.L.U32 R7, R5, 0x1f, RZ ;  /* 0x0000001f05077819 */ /* 0x000fc600000006ff */
[----:B------:R-:W-:-:S04]  /*5340*/  IMAD R14, R6, 0x8, R22 ;  /* 0x00000008060e7824 */ /* 0x000fc800078e0216 */
[----:B------:R-:W0:Y:S02]  /*5350*/  SYNCS.PHASECHK.TRANS64.TRYWAIT P0, [R14+URZ+0x90], R7 ;  /* 0x000090070e0075a7 */ /* 0x000e24000800017f */
[----:B01----:R-:W-:Y:S05]  /*5360*/  @!P0 BRA `(.L_x_109) ;  /* 0x0000001400708947 */ /* 0x003fea0003800000 */
.L_x_142:
[----:B0-----:R-:W-:Y:S01]  /*5370*/  PRMT R7, R9, 0x9910, RZ ;  /* 0x0000991009077816 */ /* 0x001fe200000000ff */
[----:B------:R0:W-:Y:S03]  /*5380*/  @!P1 SYNCS.ARRIVE.TRANS64 RZ, [R14+URZ], R11 ;  /* 0x0000000b0eff99a7 */ /* 0x0001e6000800003f */
[----:B------:R-:W-:-:S13]  /*5390*/  ISETP.NE.AND P0, PT, R7, 0x2, PT ;  /* 0x000000020700780c */ /* 0x000fda0003f05270 */
[----:B0-----:R-:W-:Y:S05]  /*53a0*/  @P0 BRA `(.L_x_110) ;  /* 0x0000000000040947 */ /* 0x001fea0003800000 */
[----:B------:R-:W-:Y:S01]  /*53b0*/  BPT.TRAP 0x1 ;  /* 0x000000040000795c */ /* 0x000fe20000300000 */
.L_x_110:
[----:B------:R-:W-:Y:S01]  /*53c0*/  LEA R7, R6, UR25, 0x2 ;  /* 0x0000001906077c11 */ /* 0x000fe2000f8e10ff */
[----:B------:R-:W-:Y:S01]  /*53d0*/  VIADD R4, R4, 0xffffffff ;  /* 0xffffffff04047836 */ /* 0x000fe20000000000 */
[----:B------:R-:W-:Y:S01]  /*53e0*/  R2UR UR23, R15 ;  /* 0x000000000f1772ca */ /* 0x000fe200000e0000 */
[----:B------:R-:W-:Y:S01]  /*53f0*/  UIADD3 UR14, UP0, UR28, 0xf0, URZ ;  /* 0x000000f01c0e7890 */ /* 0x000fe2000ff1e03f */
[----:B------:R-:W-:Y:S01]  /*5400*/  R2UR UR9, R14 ;  /* 0x000000000e0972ca */ /* 0x000fe200000e0000 */
[----:B------:R-:W-:Y:S01]  /*5410*/  IMAD.SHL.U32 R7, R7, 0x400, RZ ;  /* 0x0000040007077824 */ /* 0x000fe200078e00ff */
[----:B------:R-:W-:Y:S01]  /*5420*/  R2UR UR10, R21 ;  /* 0x00000000150a72ca */ /* 0x000fe200000e0000 */
[----:B------:R-:W-:Y:S01]  /*5430*/  UIADD3 UR32, UP1, UR28, 0x1f0, URZ ;  /* 0x000001f01c207890 */ /* 0x000fe2000ff3e03f */
[----:B------:R-:W-:Y:S01]  /*5440*/  R2UR UR12, R13 ;  /* 0x000000000d0c72ca */ /* 0x000fe200000e0000 */
[--C-:B------:R-:W-:Y:S01]  /*5450*/  IMAD R11, R7, 0x2, R22.reuse ;  /* 0x00000002070b7824 */ /* 0x100fe200078e0216 */
[----:B------:R-:W-:Y:S01]  /*5460*/  LEA R7, R6, UR7, 0xb ;  /* 0x0000000706077c11 */ /* 0x000fe2000f8e58ff */
[----:B------:R-:W-:Y:S01]  /*5470*/  UIADD3.X UR15, URZ, UR29, URZ, UP0, !UPT ;  /* 0x0000001d3f0f7290 */ /* 0x000fe200087fe43f */
[----:B------:R-:W-:Y:S01]  /*5480*/  R2UR UR24, R20 ;  /* 0x00000000141872ca */ /* 0x000fe200000e0000 */
[----:B------:R-:W-:Y:S01]  /*5490*/  UPRMT UR20, URZ, 0x5410, UR18 ;  /* 0x000054103f147896 */ /* 0x000fe20008000012 */
[----:B------:R-:W-:Y:S01]  /*54a0*/  R2UR UR8, R11 ;  /* 0x000000000b0872ca */ /* 0x000fe200000e0000 */
[----:B------:R-:W-:Y:S01]  /*54b0*/  IMAD R7, R7, 0x2, R22 ;  /* 0x0000000207077824 */ /* 0x000fe200078e0216 */
[----:B------:R-:W-:Y:S01]  /*54c0*/  ISETP.GT.AND P1, PT, R4, 0x1, PT ;  /* 0x000000010400780c */ /* 0x000fe20003f24270 */
[----:B------:R-:W-:Y:S01]  /*54d0*/  VIADD R6, R6, 0x1 ;  /* 0x0000000106067836 */ /* 0x000fe20000000000 */
[----:B------:R-:W-:Y:S01]  /*54e0*/  UPRMT UR30, URZ, 0x5410, UR19 ;  /* 0x000054103f1e7896 */ /* 0x000fe20008000013 */
[----:B------:R-:W-:Y:S01]  /*54f0*/  VIADD R21, R21, 0x20 ;  /* 0x0000002015157836 */ /* 0x000fe20000000000 */
[----:B------:R-:W-:Y:S01]  /*5500*/  R2UR UR11, R7 ;  /* 0x00000000070b72ca */ /* 0x000fe200000e0000 */
[----:B------:R-:W-:Y:S01]  /*5510*/  UIADD3.X UR33, URZ, UR29, URZ, UP1, !UPT ;  /* 0x0000001d3f217290 */ /* 0x000fe20008ffe43f */
[----:B------:R-:W-:Y:S01]  /*5520*/  ISETP.NE.AND P0, PT, R6, 0x12, PT ;  /* 0x000000120600780c */ /* 0x000fe20003f05270 */
[----:B------:R-:W-:Y:S01]  /*5530*/  UMOV UR16, 0x0 ;  /* 0x0000000000107882 */ /* 0x000fe20000000000 */
[----:B------:R-:W-:-:S02]  /*5540*/  UMOV UR17, 0x10000000 ;  /* 0x1000000000117882 */ /* 0x000fc40000000000 */
[----:B------:R-:W-:Y:S01]  /*5550*/  SEL R14, RZ, 0x1, P0 ;  /* 0x00000001ff0e7807 */ /* 0x000fe20000000000 */
[----:B------:R-:W-:Y:S01]  /*5560*/  UIADD3 UR8, UR8, 0x200, URZ ;  /* 0x0000020008087890 */ /* 0x000fe2000fffe03f */
[----:B------:R-:W-:Y:S02]  /*5570*/  SEL R6, R6, RZ, P0 ;  /* 0x000000ff06067207 */ /* 0x000fe40000000000 */
[----:B------:R-:W-:-:S03]  /*5580*/  LOP3.LUT R5, R5, R14, RZ, 0x3c, !PT ;  /* 0x0000000e05057212 */ /* 0x000fc600078e3cff */
[----:B------:R-:W-:-:S03]  /*5590*/  UIADD3 UR22, UR11, 0x24200, URZ ;  /* 0x000242000b167890 */ /* 0x000fc6000fffe03f */
[----:B------:R-:W-:Y:S02]  /*55a0*/  UMOV UR11, UR23 ;  /* 0x00000017000b7c82 */ /* 0x000fe40008000000 */
[----:B------:R0:W-:Y:S02]  /*55b0*/  UTMALDG.3D.MULTICAST [UR8], [UR14], UR20, desc[UR16] ;  /* 0x000010080e0073b4 */ /* 0x0001e40008011814 */
[----:B0-----:R-:W-:Y:S01]  /*55c0*/  UMOV UR8, UR22 ;  /* 0x0000001600087c82 */ /* 0x001fe20008000000 */
[----:B------:R-:W-:Y:S02]  /*55d0*/  UMOV UR11, UR24 ;  /* 0x00000018000b7c82 */ /* 0x000fe40008000000 */
[----:B------:R0:W-:Y:S02]  /*55e0*/  UTMALDG.3D.MULTICAST [UR8], [UR32], UR30, desc[UR16] ;  /* 0x00001008200073b4 */ /* 0x0001e4000801181e */
[----:B0-----:R-:W-:Y:S05]  /*55f0*/  @P1 BRA `(.L_x_111) ;  /* 0xfffffffc00381947 */ /* 0x001fea000383ffff */
.L_x_108:
[----:B------:R-:W-:Y:S05]  /*5600*/  BSYNC B1 ;  /* 0x0000000000017941 */ /* 0x000fea0003800000 */
.L_x_107:
[----:B------:R-:W-:Y:S01]  /*5610*/  LOP3.LUT P1, RZ, R10, 0xff, RZ, 0xc0, !PT ;  /* 0x000000ff0aff7812 */ /* 0x000fe2000782c0ff */
[C---:B------:R-:W-:Y:S01]  /*5620*/  IMAD.IADD R12, R3.reuse, 0x1, R12 ;  /* 0x00000001030c7824 */ /* 0x040fe200078e020c */
[----:B------:R-:W-:Y:S01]  /*5630*/  ULDC.64 UR8, c[0x0][0x650] ;  /* 0x0001940000087ab9 */ /* 0x000fe20000000a00 */
[C---:B------:R-:W-:Y:S01]  /*5640*/  ISETP.GE.U32.AND P2, PT, R3.reuse, 0x12, PT ;  /* 0x000000120300780c */ /* 0x040fe20003f46070 */
[----:B------:R-:W-:Y:S01]  /*5650*/  BSSY B1, `(.L_x_112) ;  /* 0x000006a000017945 */ /* 0x000fe20003800000 */
[----:B------:R-:W-:Y:S01]  /*5660*/  IMAD.MOV.U32 R11, RZ, RZ, -0x1 ;  /* 0xffffffffff0b7424 */ /* 0x000fe200078e00ff */
[----:B------:R-:W-:Y:S01]  /*5670*/  ISETP.GT.U32.AND P0, PT, R12, 0x11, PT ;  /* 0x000000110c00780c */ /* 0x000fe20003f04070 */
[----:B------:R-:W-:Y:S01]  /*5680*/  IMAD.MOV.U32 R20, RZ, RZ, -0x1 ;  /* 0xffffffffff147424 */ /* 0x000fe200078e00ff */
[----:B------:R-:W-:Y:S01]  /*5690*/  PRMT R10, RZ, 0x7610, R10 ;  /* 0x00007610ff0a7816 */ /* 0x000fe2000000000a */
[----:B------:R-:W-:Y:S01]  /*56a0*/  IMAD.MOV.U32 R13, RZ, RZ, -0x1 ;  /* 0xffffffffff0d7424 */ /* 0x000fe200078e00ff */
[----:B------:R-:W-:-:S03]  /*56b0*/  ISETP.LT.U32.AND P0, PT, R3, 0x12, P0 ;  /* 0x000000120300780c */ /* 0x000fc60000701070 */
[----:B------:R-:W0:Y:S01]  /*56c0*/  @P1 S2R R5, SR_CgaCtaId ;  /* 0x0000000000051919 */ /* 0x000e220000008800 */
[----:B------:R-:W-:-:S04]  /*56d0*/  @P1 MOV R4, 0x400 ;  /* 0x0000040000041802 */ /* 0x000fc80000000f00 */
[----:B0-----:R-:W-:Y:S01]  /*56e0*/  @P1 LEA R6, R5, R4, 0x18 ;  /* 0x0000000405061211 */ /* 0x001fe200078ec0ff */
[----:B------:R-:W-:-:S03]  /*56f0*/  IMAD.WIDE.U32 R4, R12, 0x38e38e39, RZ ;  /* 0x38e38e390c047825 */ /* 0x000fc600078e00ff */
[----:B------:R0:W-:Y:S01]  /*5700*/  @P1 SYNCS.ARRIVE.TRANS64.A1T0 RZ, [R6+URZ+0x138], RZ ;  /* 0x000138ff06ff19a7 */ /* 0x0001e2000810003f */
[----:B------:R-:W-:Y:S02]  /*5710*/  IADD3 R16, P1, R16, UR26, RZ ;  /* 0x0000001a10107c10 */ /* 0x000fe4000ff3e0ff */
[----:B------:R-:W-:Y:S02]  /*5720*/  SHF.R.U32.HI R7, RZ, 0x2, R5 ;  /* 0x00000002ff077819 */ /* 0x000fe40000011605 */
[----:B------:R-:W-:Y:S02]  /*5730*/  SEL R5, RZ, 0x1, !P0 ;  /* 0x00000001ff057807 */ /* 0x000fe40004000000 */
[----:B------:R-:W-:Y:S01]  /*5740*/  IADD3.X R17, R17, UR21, RZ, P1, !PT ;  /* 0x0000001511117c10 */ /* 0x000fe20008ffe4ff */
[----:B------:R-:W-:Y:S01]  /*5750*/  IMAD R12, R7, -0x12, R12 ;  /* 0xffffffee070c7824 */ /* 0x000fe200078e020c */
[----:B------:R-:W-:Y:S02]  /*5760*/  ISETP.GE.U32.AND P0, PT, R16, UR8, PT ;  /* 0x0000000810007c0c */ /* 0x000fe4000bf06070 */
[----:B------:R-:W-:-:S02]  /*5770*/  LOP3.LUT R0, R0, R5, RZ, 0x3c, !PT ;  /* 0x0000000500007212 */ /* 0x000fc400078e3cff */
[----:B------:R-:W-:Y:S02]  /*5780*/  ISETP.GE.U32.AND.EX P0, PT, R17, UR9, PT, P0 ;  /* 0x0000000911007c0c */ /* 0x000fe4000bf06100 */
[----:B------:R-:W-:Y:S02]  /*5790*/  @P2 LOP3.LUT R0, R0, 0x1, R7, 0x78, !PT ;  /* 0x0000000100002812 */ /* 0x000fe400078e7807 */
[----:B------:R-:W-:-:S09]  /*57a0*/  PRMT R4, RZ, 0x7610, R4 ;  /* 0x00007610ff047816 */ /* 0x000fd20000000004 */
[----:B0-----:R-:W-:Y:S05]  /*57b0*/  @P0 BRA `(.L_x_113) ;  /* 0x00000004004c0947 */ /* 0x001fea0003800000 */
[----:B------:R-:W0:Y:S01]  /*57c0*/  S2R R14, SR_CTAID.X ;  /* 0x00000000000e7919 */ /* 0x000e220000002500 */
[----:B------:R-:W-:Y:S01]  /*57d0*/  ULDC.64 UR8, c[0x0][0x628] ;  /* 0x00018a0000087ab9 */ /* 0x000fe20000000a00 */
[----:B------:R-:W1:Y:S01]  /*57e0*/  LDC R15, c[0x0][0x144] ;  /* 0x00005100ff0f7b82 */ /* 0x000e620000000800 */
[----:B------:R-:W-:Y:S01]  /*57f0*/  ISETP.NE.U32.AND P0, PT, RZ, UR8, PT ;  /* 0x00000008ff007c0c */ /* 0x000fe2000bf05070 */
[----:B------:R-:W2:Y:S01]  /*5800*/  S2R R11, SR_CTAID.Y ;  /* 0x00000000000b7919 */ /* 0x000ea20000002600 */
[----:B------:R-:W-:Y:S01]  /*5810*/  ULDC UR10, c[0x0][0x150] ;  /* 0x00005400000a7ab9 */ /* 0x000fe20000000800 */
[----:B------:R-:W-:Y:S01]  /*5820*/  ULDC UR11, c[0x0][0x630] ;  /* 0x00018c00000b7ab9 */ /* 0x000fe20000000800 */
[----:B------:R-:W-:Y:S01]  /*5830*/  ISETP.NE.AND.EX P0, PT, RZ, UR9, PT, P0 ;  /* 0x00000009ff007c0c */ /* 0x000fe2000bf05300 */
[----:B------:R-:W-:Y:S01]  /*5840*/  IMAD.MOV.U32 R4, RZ, RZ, R16 ;  /* 0x000000ffff047224 */ /* 0x000fe200078e0010 */
[----:B0-----:R-:W-:-:S05]  /*5850*/  I2FP.F32.U32 R5, R14 ;  /* 0x0000000e00057245 */ /* 0x001fca0000201000 */
[----:B------:R-:W-:Y:S01]  /*5860*/  FMUL R20, R5, UR10 ;  /* 0x0000000a05147c20 */ /* 0x000fe20008400000 */
[----:B------:R-:W-:-:S05]  /*5870*/  IMAD.MOV.U32 R5, RZ, RZ, R17 ;  /* 0x000000ffff057224 */ /* 0x000fca00078e0011 */
[----:B--2---:R-:W-:Y:S05]  /*5880*/  @!P0 BRA `(.L_x_114) ;  /* 0x0000000000288947 */ /* 0x004fea0003800000 */
[----:B------:R-:W-:Y:S02]  /*5890*/  ULDC UR10, c[0x0][0x634] ;  /* 0x00018d00000a7ab9 */ /* 0x000fe40000000800 */
[----:B------:R-:W-:-:S05]  /*58a0*/  IADD3 R5, P0, R16, UR10, RZ ;  /* 0x0000000a10057c10 */ /* 0x000fca000ff1e0ff */
[----:B------:R-:W-:-:S04]  /*58b0*/  IMAD.X R13, RZ, RZ, R17, P0 ;  /* 0x000000ffff0d7224 */ /* 0x000fc800000e0611 */
[----:B------:R-:W-:-:S04]  /*58c0*/  IMAD.WIDE.U32 R6, R13, UR8, RZ ;  /* 0x000000080d067c25 */ /* 0x000fc8000f8e00ff */
[----:B------:R-:W-:-:S04]  /*58d0*/  IMAD.WIDE.U32 R6, P0, R5, UR9, R6 ;  /* 0x0000000905067c25 */ /* 0x000fc8000f800006 */
[----:B------:R-:W-:-:S04]  /*58e0*/  IMAD.WIDE.U32 R4, R5, UR8, RZ ;  /* 0x0000000805047c25 */ /* 0x000fc8000f8e00ff */
[----:B------:R-:W-:Y:S01]  /*58f0*/  IMAD.MOV.U32 R4, RZ, RZ, R7 ;  /* 0x000000ffff047224 */ /* 0x000fe200078e0007 */
[----:B------:R-:W-:Y:S01]  /*5900*/  IADD3 RZ, P1, R5, R6, RZ ;  /* 0x0000000605ff7210 */ /* 0x000fe20007f3e0ff */
[----:B------:R-:W-:-:S04]  /*5910*/  IMAD.X R5, RZ, RZ, RZ, P0 ;  /* 0x000000ffff057224 */ /* 0x000fc800000e06ff */
[----:B------:R-:W-:-:S08]  /*5920*/  IMAD.WIDE.U32.X R4, R13, UR9, R4, P1 ;  /* 0x000000090d047c25 */ /* 0x000fd000088e0404 */
.L_x_114:
[--C-:B------:R-:W-:Y:S01]  /*5930*/  SHF.R.U64 R13, R4, UR11, R5.reuse ;  /* 0x0000000b040d7c19 */ /* 0x100fe20008001205 */
[----:B------:R-:W0:Y:S01]  /*5940*/  F2I.U32.TRUNC.NTZ R20, R20 ;  /* 0x0000001400147305 */ /* 0x000e22000020f000 */
[----:B------:R-:W-:Y:S01]  /*5950*/  SHF.R.U32.HI R4, RZ, UR11, R5 ;  /* 0x0000000bff047c19 */ /* 0x000fe20008011605 */
[----:B------:R-:W-:Y:S01]  /*5960*/  ULDC.64 UR8, c[0x0][0x620] ;  /* 0x0001880000087ab9 */ /* 0x000fe20000000a00 */
[----:B------:R-:W-:Y:S01]  /*5970*/  IADD3 R7, P0, RZ, -R13, RZ ;  /* 0x8000000dff077210 */ /* 0x000fe20007f1e0ff */
[----:B------:R-:W-:Y:S01]  /*5980*/  ULDC.64 UR10, c[0x0][0x640] ;  /* 0x00019000000a7ab9 */ /* 0x000fe20000000a00 */
[----:B------:R-:W2:Y:S03]  /*5990*/  LDC R22, c[0x0][0x148] ;  /* 0x00005200ff167b82 */ /* 0x000ea60000000800 */
[----:B------:R-:W-:Y:S01]  /*59a0*/  IMAD.X R4, RZ, RZ, ~R4, P0 ;  /* 0x000000ffff047224 */ /* 0x000fe200000e0e04 */
[----:B------:R-:W-:-:S03]  /*59b0*/  ISETP.NE.U32.AND P0, PT, RZ, UR10, PT ;  /* 0x0000000aff007c0c */ /* 0x000fc6000bf05070 */
[----:B------:R-:W-:Y:S01]  /*59c0*/  IMAD R6, R4, UR8, RZ ;  /* 0x0000000804067c24 */ /* 0x000fe2000f8e02ff */
[----:B------:R-:W-:Y:S01]  /*59d0*/  ISETP.NE.AND.EX P0, PT, RZ, UR11, PT, P0 ;  /* 0x0000000bff007c0c */ /* 0x000fe2000bf05300 */
[----:B------:R-:W-:Y:S01]  /*59e0*/  IMAD.WIDE.U32 R4, R7, UR8, R16 ;  /* 0x0000000807047c25 */ /* 0x000fe2000f8e0010 */
[----:B------:R-:W-:-:S03]  /*59f0*/  ULDC UR8, c[0x0][0x618] ;  /* 0x0001860000087ab9 */ /* 0x000fc60000000800 */
[----:B------:R-:W-:Y:S01]  /*5a00*/  IMAD R7, R7, UR9, R6 ;  /* 0x0000000907077c24 */ /* 0x000fe2000f8e0206 */
[----:B------:R-:W-:Y:S01]  /*5a10*/  ULDC UR9, c[0x0][0x154] ;  /* 0x0000550000097ab9 */ /* 0x000fe20000000800 */
[----:B0-----:R-:W-:Y:S02]  /*5a20*/  IMAD.MOV R6, RZ, RZ, -R20 ;  /* 0x000000ffff067224 */ /* 0x001fe400078e0a14 */
[----:B------:R-:W-:Y:S02]  /*5a30*/  IMAD.IADD R5, R5, 0x1, R7 ;  /* 0x0000000105057824 */ /* 0x000fe400078e0207 */
[----:B-1----:R-:W-:Y:S01]  /*5a40*/  IMAD R14, R15, R6, R14 ;  /* 0x000000060f0e7224 */ /* 0x002fe200078e020e */
[----:B------:R-:W-:Y:S02]  /*5a50*/  I2FP.F32.U32 R6, R11 ;  /* 0x0000000b00067245 */ /* 0x000fe40000201000 */
[--C-:B------:R-:W-:Y:S02]  /*5a60*/  SHF.R.U64 R15, R4, UR8, R5.reuse ;  /* 0x00000008040f7c19 */ /* 0x100fe40008001205 */
[----:B------:R-:W-:Y:S01]  /*5a70*/  SHF.R.U32.HI R4, RZ, UR8, R5 ;  /* 0x00000008ff047c19 */ /* 0x000fe20008011605 */
[----:B------:R-:W-:Y:S01]  /*5a80*/  FMUL R6, R6, UR9 ;  /* 0x0000000906067c20 */ /* 0x000fe20008400000 */
[----:B------:R-:W-:-:S02]  /*5a90*/  ULDC UR8, c[0x0][0x608] ;  /* 0x0001820000087ab9 */ /* 0x000fc40000000800 */
[--C-:B------:R-:W-:Y:S01]  /*5aa0*/  SHF.R.U64 R21, R15, UR8, R4.reuse ;  /* 0x000000080f157c19 */ /* 0x100fe20008001204 */
[----:B------:R0:W1:Y:S01]  /*5ab0*/  F2I.U32.TRUNC.NTZ R24, R6 ;  /* 0x0000000600187305 */ /* 0x000062000020f000 */
[----:B------:R-:W-:Y:S01]  /*5ac0*/  SHF.R.U32.HI R4, RZ, UR8, R4 ;  /* 0x00000008ff047c19 */ /* 0x000fe20008011604 */
[----:B------:R-:W-:-:S03]  /*5ad0*/  ULDC UR8, c[0x0][0x658] ;  /* 0x0001960000087ab9 */ /* 0x000fc60000000800 */
[--C-:B------:R-:W-:Y:S02]  /*5ae0*/  SHF.R.U64 R20, R21, UR8, R4.reuse ;  /* 0x0000000815147c19 */ /* 0x100fe40008001204 */
[----:B------:R-:W-:-:S03]  /*5af0*/  SHF.R.U32.HI R23, RZ, UR8, R4 ;  /* 0x00000008ff177c19 */ /* 0x000fc60008011604 */
[----:B------:R-:W-:Y:S02]  /*5b00*/  IMAD.MOV.U32 R4, RZ, RZ, R20 ;  /* 0x000000ffff047224 */ /* 0x000fe400078e0014 */
[----:B------:R-:W-:Y:S01]  /*5b10*/  IMAD.MOV.U32 R5, RZ, RZ, R23 ;  /* 0x000000ffff057224 */ /* 0x000fe200078e0017 */
[----:B0-----:R-:W-:Y:S06]  /*5b20*/  @!P0 BRA `(.L_x_115) ;  /* 0x0000000000288947 */ /* 0x001fec0003800000 */
        /* <DEDUP_REMOVED lines=10> */
.L_x_115:
[----:B------:R-:W-:Y:S01]  /*5bd0*/  ISETP.NE.AND P0, PT, R2, 0x1, PT ;  /* 0x000000010200780c */ /* 0x000fe20003f05270 */
[----:B------:R-:W-:Y:S01]  /*5be0*/  ULDC UR8, c[0x0][0x648] ;  /* 0x0001920000087ab9 */ /* 0x000fe20000000800 */
[----:B-1----:R-:W-:Y:S01]  /*5bf0*/  IMAD.MOV R24, RZ, RZ, -R24 ;  /* 0x000000ffff187224 */ /* 0x002fe200078e0a18 */
[----:B------:R-:W-:Y:S01]  /*5c00*/  SHF.R.U64 R4, R4, UR8, R5 ;  /* 0x0000000804047c19 */ /* 0x000fe20008001205 */
[----:B------:R-:W-:Y:S01]  /*5c10*/  ULDC UR8, c[0x0][0x638] ;  /* 0x00018e0000087ab9 */ /* 0x000fe20000000800 */
[----:B------:R-:W-:Y:S01]  /*5c20*/  LOP3.LUT R21, R21, UR13, RZ, 0xc0, !PT ;  /* 0x0000000d15157c12 */ /* 0x000fe2000f8ec0ff */
[----:B------:R-:W-:Y:S02]  /*5c30*/  ULDC UR9, c[0x0][0x610] ;  /* 0x0001840000097ab9 */ /* 0x000fe40000000800 */
[----:B------:R-:W-:Y:S02]  /*5c40*/  IMAD.MOV R5, RZ, RZ, -R4 ;  /* 0x000000ffff057224 */ /* 0x000fe400078e0a04 */
[----:B------:R-:W-:-:S02]  /*5c50*/  IMAD R21, R4, UR5, R21 ;  /* 0x0000000504157c24 */ /* 0x000fc4000f8e0215 */
[----:B------:R-:W-:Y:S01]  /*5c60*/  IMAD R20, R5, UR8, R20 ;  /* 0x0000000805147c24 */ /* 0x000fe2000f8e0214 */
[----:B------:R-:W-:Y:S01]  /*5c70*/  ULDC UR8, c[0x0][0x600] ;  /* 0x0001800000087ab9 */ /* 0x000fe20000000800 */
[----:B--2---:R-:W-:Y:S01]  /*5c80*/  @P0 IMAD R14, R22, R24, R11 ;  /* 0x00000018160e0224 */ /* 0x004fe200078e020b */
[----:B------:R-:W-:Y:S01]  /*5c90*/  LOP3.LUT R11, R15, UR4, RZ, 0xc0, !PT ;  /* 0x000000040f0b7c12 */ /* 0x000fe2000f8ec0ff */
[----:B------:R-:W-:Y:S02]  /*5ca0*/  IMAD.MOV.U32 R4, RZ, RZ, 0x1 ;  /* 0x00000001ff047424 */ /* 0x000fe400078e00ff */
[----:B------:R-:W-:Y:S02]  /*5cb0*/  IMAD R14, R21, UR9, R14 ;  /* 0x00000009150e7c24 */ /* 0x000fe4000f8e020e */
[----:B------:R-:W-:-:S05]  /*5cc0*/  IMAD R11, R20, UR8, R11 ;  /* 0x00000008140b7c24 */ /* 0x000fca000f8e020b */
[----:B------:R-:W-:Y:S02]  /*5cd0*/  SEL R20, R11, R14, !P0 ;  /* 0x0000000e0b147207 */ /* 0x000fe40004000000 */
[----:B------:R-:W-:-:S07]  /*5ce0*/  SEL R11, R14, R11, !P0 ;  /* 0x0000000b0e0b7207 */ /* 0x000fce0004000000 */
.L_x_113:
[----:B------:R-:W-:Y:S05]  /*5cf0*/  BSYNC B1 ;  /* 0x0000000000017941 */ /* 0x000fea0003800000 */
.L_x_112:
[----:B------:R-:W-:-:S13]  /*5d00*/  LOP3.LUT P0, RZ, R4, 0xff, RZ, 0xc0, !PT ;  /* 0x000000ff04ff7812 */ /* 0x000fda000780c0ff */
[----:B------:R-:W-:Y:S05]  /*5d10*/  @P0 BRA `(.L_x_116) ;  /* 0xfffffff400380947 */ /* 0x000fea000383ffff */
[----:B------:R-:W-:Y:S05]  /*5d20*/  BSYNC B0 ;  /* 0x0000000000007941 */ /* 0x000fea0003800000 */
.L_x_105:
[----:B------:R-:W-:-:S03]  /*5d30*/  UMOV UR8, 0xffffffff ;  /* 0xffffffff00087882 */ /* 0x000fc60000000000 */
[----:B------:R-:W-:Y:S05]  /*5d40*/  BRA.DIV UR8, `(.L_x_117) ;  /* 0x0000000e080c7947 */ /* 0x000fea000b800000 */
[----:B------:R-:W-:-:S13]  /*5d50*/  ELECT P6, URZ, PT ;  /* 0x00000000003f782f */ /* 0x000fda00038c0000 */
.L_x_145:
[----:B------:R-:W-:Y:S04]  /*5d60*/  BSSY B0, `(.L_x_118) ;  /* 0x00000a9000007945 */ /* 0x000fe80003800000 */
[----:B------:R-:W-:Y:S05]  /*5d70*/  @!P6 BRA `(.L_x_119) ;  /* 0x00000008009ce947 */ /* 0x000fea0003800000 */
[----:B------:R-:W-:-:S04]  /*5d80*/  LOP3.LUT R19, R19, 0x2, RZ, 0xfc, !PT ;  /* 0x0000000213137812 */ /* 0x000fc800078efcff */
[----:B------:R-:W-:-:S13]  /*5d90*/  ISETP.NE.AND P0, PT, R19, 0x3, PT ;  /* 0x000000031300780c */ /* 0x000fda0003f05270 */
[----:B------:R-:W-:Y:S05]  /*5da0*/  @!P0 BRA `(.L_x_120) ;  /* 0x0000000000048947 */ /* 0x000fea0003800000 */
[----:B------:R-:W-:Y:S01]  /*5db0*/  BPT.TRAP 0x1 ;  /* 0x000000040000795c */ /* 0x000fe20000300000 */
.L_x_120:
[----:B------:R-:W0:Y:S01]  /*5dc0*/  S2R R3, SR_CgaCtaId ;  /* 0x0000000000037919 */ /* 0x000e220000008800 */
[----:B------:R-:W-:-:S04]  /*5dd0*/  MOV R2, 0x400 ;  /* 0x0000040000027802 */ /* 0x000fc80000000f00 */
[----:B0-----:R-:W-:Y:S02]  /*5de0*/  LEA R3, R3, R2, 0x18 ;  /* 0x0000000203037211 */ /* 0x001fe400078ec0ff */
[----:B------:R-:W-:-:S03]  /*5df0*/  SHF.L.U32 R2, R0, 0x1f, RZ ;  /* 0x0000001f00027819 */ /* 0x000fc600000006ff */
[----:B------:R-:W-:-:S04]  /*5e00*/  VIADD R3, R3, 0x90 ;  /* 0x0000009003037836 */ /* 0x000fc80000000000 */
[C---:B------:R-:W-:Y:S02]  /*5e10*/  IMAD R7, R12.reuse, 0x8, R3 ;  /* 0x000000080c077824 */ /* 0x040fe400078e0203 */
[----:B------:R-:W-:Y:S02]  /*5e20*/  VIADD R12, R12, 0x1 ;  /* 0x000000010c0c7836 */ /* 0x000fe40000000000 */
[----:B------:R-:W0:Y:S03]  /*5e30*/  SYNCS.PHASECHK.TRANS64.TRYWAIT P0, [R7+URZ], R2 ;  /* 0x00000002070075a7 */ /* 0x000e26000800017f */
[----:B------:R-:W-:-:S04]  /*5e40*/  ISETP.NE.AND P1, PT, R12, 0x12, PT ;  /* 0x000000120c00780c */ /* 0x000fc80003f25270 */
[----:B------:R-:W-:Y:S02]  /*5e50*/  SEL R5, RZ, 0x1, P1 ;  /* 0x00000001ff057807 */ /* 0x000fe40000800000 */
[----:B------:R-:W-:Y:S02]  /*5e60*/  SEL R12, R12, RZ, P1 ;  /* 0x000000ff0c0c7207 */ /* 0x000fe40000800000 */
[----:B------:R-:W-:-:S03]  /*5e70*/  LOP3.LUT R5, R0, R5, RZ, 0x3c, !PT ;  /* 0x0000000500057212 */ /* 0x000fc600078e3cff */
[----:B------:R-:W-:Y:S01]  /*5e80*/  IMAD R9, R12, 0x8, R3 ;  /* 0x000000080c097824 */ /* 0x000fe200078e0203 */
[----:B------:R-:W-:Y:S01]  /*5e90*/  SHF.L.U32 R4, R5, 0x1f, RZ ;  /* 0x0000001f05047819 */ /* 0x000fe200000006ff */
[----:B0-----:R-:W-:Y:S06]  /*5ea0*/  @!P0 BRA `(.L_x_121) ;  /* 0x0000000800d48947 */ /* 0x001fec0003800000 */
.L_x_146:
[----:B------:R-:W1:Y:S01]  /*5eb0*/  SYNCS.PHASECHK.TRANS64.TRYWAIT P0, [R9+URZ], R4 ;  /* 0x00000004090075a7 */ /* 0x000e62000800017f */
[----:B------:R-:W-:-:S05]  /*5ec0*/  VIADD R0, R12, 0x1 ;  /* 0x000000010c007836 */ /* 0x000fca0000000000 */
[----:B------:R-:W-:-:S04]  /*5ed0*/  ISETP.NE.AND P1, PT, R0, 0x12, PT ;  /* 0x000000120000780c */ /* 0x000fc80003f25270 */
[----:B0-----:R-:W-:Y:S02]  /*5ee0*/  SEL R2, RZ, 0x1, P1 ;  /* 0x00000001ff027807 */ /* 0x001fe40000800000 */
[----:B------:R-:W-:Y:S02]  /*5ef0*/  SEL R0, R0, RZ, P1 ;  /* 0x000000ff00007207 */ /* 0x000fe40000800000 */
[----:B------:R-:W-:-:S03]  /*5f00*/  LOP3.LUT R7, R5, R2, RZ, 0x3c, !PT ;  /* 0x0000000205077212 */ /* 0x000fc600078e3cff */
[----:B------:R-:W-:Y:S01]  /*5f10*/  IMAD R6, R0, 0x8, R3 ;  /* 0x0000000800067824 */ /* 0x000fe200078e0203 */
[----:B------:R-:W-:Y:S01]  /*5f20*/  SHF.L.U32 R5, R7, 0x1f, RZ ;  /* 0x0000001f07057819 */ /* 0x000fe200000006ff */
[----:B-1----:R-:W-:Y:S06]  /*5f30*/  @!P0 BRA `(.L_x_122) ;  /* 0x0000000800c48947 */ /* 0x002fec0003800000 */
.L_x_147:
[----:B------:R-:W1:Y:S01]  /*5f40*/  SYNCS.PHASECHK.TRANS64.TRYWAIT P0, [R6+URZ], R5 ;  /* 0x00000005060075a7 */ /* 0x000e62000800017f */
[----:B------:R-:W-:-:S05]  /*5f50*/  VIADD R0, R0, 0x1 ;  /* 0x0000000100007836 */ /* 0x000fca0000000000 */
[----:B------:R-:W-:-:S04]  /*5f60*/  ISETP.NE.AND P1, PT, R0, 0x12, PT ;  /* 0x000000120000780c */ /* 0x000fc80003f25270 */
[----:B------:R-:W-:Y:S02]  /*5f70*/  SEL R2, RZ, 0x1, P1 ;  /* 0x00000001ff027807 */ /* 0x000fe40000800000 */
[----:B------:R-:W-:Y:S02]  /*5f80*/  SEL R0, R0, RZ, P1 ;  /* 0x000000ff00007207 */ /* 0x000fe40000800000 */
[----:B------:R-:W-:-:S03]  /*5f90*/  LOP3.LUT R7, R7, R2, RZ, 0x3c, !PT ;  /* 0x0000000207077212 */ /* 0x000fc600078e3cff */
[----:B0-----:R-:W-:Y:S01]  /*5fa0*/  IMAD R9, R0, 0x8, R3 ;  /* 0x0000000800097824 */ /* 0x001fe200078e0203 */
[----:B------:R-:W-:Y:S01]  /*5fb0*/  SHF.L.U32 R4, R7, 0x1f, RZ ;  /* 0x0000001f07047819 */ /* 0x000fe200000006ff */
[----:B-1----:R-:W-:Y:S06]  /*5fc0*/  @!P0 BRA `(.L_x_123) ;  /* 0x0000000800b48947 */ /* 0x002fec0003800000 */
.L_x_148:
        /* <DEDUP_REMOVED lines=9> */
.L_x_149:
        /* <DEDUP_REMOVED lines=9> */
.L_x_150:
        /* <DEDUP_REMOVED lines=9> */
.L_x_151:
        /* <DEDUP_REMOVED lines=9> */
.L_x_152:
        /* <DEDUP_REMOVED lines=9> */
.L_x_153:
        /* <DEDUP_REMOVED lines=9> */
.L_x_154:
        /* <DEDUP_REMOVED lines=9> */
.L_x_155:
        /* <DEDUP_REMOVED lines=9> */
.L_x_156:
        /* <DEDUP_REMOVED lines=9> */
.L_x_157:
        /* <DEDUP_REMOVED lines=9> */
.L_x_158:
        /* <DEDUP_REMOVED lines=9> */
.L_x_159:
        /* <DEDUP_REMOVED lines=9> */
.L_x_160:
        /* <DEDUP_REMOVED lines=9> */
.L_x_161:
[----:B------:R-:W1:Y:S01]  /*6720*/  SYNCS.PHASECHK.TRANS64.TRYWAIT P0, [R6+URZ], R5 ;  /* 0x00000005060075a7 */ /* 0x000e62000800017f */
[----:B------:R-:W-:-:S05]  /*6730*/  VIADD R0, R0, 0x1 ;  /* 0x0000000100007836 */ /* 0x000fca0000000000 */
[----:B------:R-:W-:-:S04]  /*6740*/  ISETP.NE.AND P1, PT, R0, 0x12, PT ;  /* 0x000000120000780c */ /* 0x000fc80003f25270 */
[----:B------:R-:W-:Y:S02]  /*6750*/  SEL R2, RZ, 0x1, P1 ;  /* 0x00000001ff027807 */ /* 0x000fe40000800000 */
[----:B------:R-:W-:Y:S02]  /*6760*/  SEL R0, R0, RZ, P1 ;  /* 0x000000ff00007207 */ /* 0x000fe40000800000 */
[----:B------:R-:W-:Y:S01]  /*6770*/  LOP3.LUT R2, R7, R2, RZ, 0x3c, !PT ;  /* 0x0000000207027212 */ /* 0x000fe200078e3cff */
[----:B-1----:R-:W-:Y:S06]  /*6780*/  @!P0 BRA `(.L_x_137) ;  /* 0x0000000400dc8947 */ /* 0x002fec0003800000 */
.L_x_162:
[----:B------:R-:W-:Y:S01]  /*6790*/  IMAD R3, R0, 0x8, R3 ;  /* 0x0000000800037824 */ /* 0x000fe200078e0203 */
[----:B------:R-:W-:-:S07]  /*67a0*/  SHF.L.U32 R0, R2, 0x1f, RZ ;  /* 0x0000001f02007819 */ /* 0x000fce00000006ff */
.L_x_138:
[----:B--2---:R2:W3:Y:S02]  /*67b0*/  SYNCS.PHASECHK.TRANS64.TRYWAIT P0, [R3+URZ], R0 ;  /* 0x00000000030075a7 */ /* 0x0044e4000800017f */
[----:B---3--:R-:W-:Y:S05]  /*67c0*/  @!P0 NANOSLEEP.SYNCS 0x989680 ;  /* 0x009896800000895d */ /* 0x008fea0003900000 */
[----:B------:R-:W3:Y:S02]  /*67d0*/  @!P0 SYNCS.PHASECHK.TRANS64 P0, [R3+URZ], R0 ;  /* 0x00000000030085a7 */ /* 0x000ee4000800007f */
[----:B---3--:R-:W-:Y:S05]  /*67e0*/  @!P0 BRA `(.L_x_138) ;  /* 0xfffffffc00f08947 */ /* 0x008fea000383ffff */
.L_x_119:
[----:B------:R-:W-:Y:S05]  /*67f0*/  BSYNC B0 ;  /* 0x0000000000007941 */ /* 0x000fea0003800000 */
.L_x_118:
[----:B------:R-:W-:Y:S05]  /*6800*/  EXIT ;  /* 0x000000000000794d */ /* 0x000fea0003800000 */
.L_x_22:
[----:B---3--:R3:W4:Y:S02]  /*6810*/  SYNCS.PHASECHK.TRANS64.TRYWAIT P1, [R3+URZ], R0 ;  /* 0x00000000030075a7 */ /* 0x008724000802017f */
[----:B----4-:R-:W-:Y:S05]  /*6820*/  @!P1 NANOSLEEP.SYNCS 0x989680 ;  /* 0x009896800000995d */ /* 0x010fea0003900000 */
[----:B------:R-:W4:Y:S02]  /*6830*/  @!P1 SYNCS.PHASECHK.TRANS64 P1, [R3+URZ], R0 ;  /* 0x00000000030095a7 */ /* 0x000f24000802007f */
[----:B----4-:R-:W-:Y:S05]  /*6840*/  @!P1 BRA `(.L_x_22) ;  /* 0xfffffffc00f09947 */ /* 0x010fea000383ffff */
[----:B------:R-:W-:Y:S05]  /*6850*/  BRA `(.L_x_21) ;  /* 0xffffffac00a87947 */ /* 0x000fea000383ffff */
.L_x_27:
[----:B-1----:R1:W2:Y:S02]  /*6860*/  SYNCS.PHASECHK.TRANS64.TRYWAIT P1, [R5+URZ], R4 ;  /* 0x00000004050075a7 */ /* 0x0022a4000802017f */
[----:B--2---:R-:W-:Y:S05]  /*6870*/  @!P1 NANOSLEEP.SYNCS 0x989680 ;  /* 0x009896800000995d */ /* 0x004fea0003900000 */
[----:B------:R-:W2:Y:S02]  /*6880*/  @!P1 SYNCS.PHASECHK.TRANS64 P1, [R5+URZ], R4 ;  /* 0x00000004050095a7 */ /* 0x000ea4000802007f */
[----:B--2---:R-:W-:Y:S05]  /*6890*/  @!P1 BRA `(.L_x_27) ;  /* 0xfffffffc00f09947 */ /* 0x004fea000383ffff */
[----:B------:R-:W-:Y:S05]  /*68a0*/  BRA `(.L_x_26) ;  /* 0xffffffb000587947 */ /* 0x000fea000383ffff */
.L_x_106:
[----:B------:R-:W-:Y:S01]  /*68b0*/  BSSY B1, `(.L_x_139) ;  /* 0x0000006000017945 */ /* 0x000fe20003800000 */
[----:B------:R-:W-:-:S07]  /*68c0*/  IMAD.MOV.U32 R15, RZ, RZ, -0x1 ;  /* 0xffffffffff0f7424 */ /* 0x000fce00078e00ff */
[----:B------:R-:W-:Y:S05]  /*68d0*/  WARPSYNC.COLLECTIVE R15, `(.L_x_140) ;  /* 0x000000000f0c7348 */ /* 0x000fea0003c00000 */
[----:B------:R-:W-:Y:S02]  /*68e0*/  ELECT P6, UR62, PT ;  /* 0x00000000003e782f */ /* 0x000fe400038c0000 */
[----:B------:R-:W-:Y:S01]  /*68f0*/  MOV R14, UR62 ;  /* 0x0000003e000e7c02 */ /* 0x000fe20008000f00 */
[----:B------:R-:W-:Y:S10]  /*6900*/  ENDCOLLECTIVE ;  /* 0x000000000000791b */ /* 0x000ff40003800000 */
.L_x_140:
[----:B------:R-:W-:Y:S05]  /*6910*/  BSYNC B1 ;  /* 0x0000000000017941 */ /* 0x000fea0003800000 */
.L_x_139:
[----:B------:R-:W-:Y:S05]  /*6920*/  BRA `(.L_x_141) ;  /* 0xffffffe800407947 */ /* 0x000fea000383ffff */
.L_x_109:
[----:B0-----:R0:W1:Y:S02]  /*6930*/  SYNCS.PHASECHK.TRANS64.TRYWAIT P0, [R14+URZ+0x90], R7 ;  /* 0x000090070e0075a7 */ /* 0x001064000800017f */
[----:B-1----:R-:W-:Y:S05]  /*6940*/  @!P0 NANOSLEEP.SYNCS 0x989680 ;  /* 0x009896800000895d */ /* 0x002fea0003900000 */
[----:B------:R-:W1:Y:S02]  /*6950*/  @!P0 SYNCS.PHASECHK.TRANS64 P0, [R14+URZ+0x90], R7 ;  /* 0x000090070e0085a7 */ /* 0x000e64000800007f */
[----:B-1----:R-:W-:Y:S05]  /*6960*/  @!P0 BRA `(.L_x_109) ;  /* 0xfffffffc00f08947 */ /* 0x002fea000383ffff */
[----:B------:R-:W-:Y:S05]  /*6970*/  BRA `(.L_x_142) ;  /* 0xffffffe8007c7947 */ /* 0x000fea000383ffff */
.L_x_117:
[----:B------:R-:W-:Y:S01]  /*6980*/  BSSY B0, `(.L_x_143) ;  /* 0x0000006000007945 */ /* 0x000fe20003800000 */
[----:B------:R-:W-:-:S07]  /*6990*/  IMAD.MOV.U32 R15, RZ, RZ, -0x1 ;  /* 0xffffffffff0f7424 */ /* 0x000fce00078e00ff */
[----:B------:R-:W-:Y:S05]  /*69a0*/  WARPSYNC.COLLECTIVE R15, `(.L_x_144) ;  /* 0x000000000f0c7348 */ /* 0x000fea0003c00000 */
[----:B------:R-:W-:Y:S02]  /*69b0*/  ELECT P6, UR62, PT ;  /* 0x00000000003e782f */ /* 0x000fe400038c0000 */
[----:B------:R-:W-:Y:S01]  /*69c0*/  MOV R14, UR62 ;  /* 0x0000003e000e7c02 */ /* 0x000fe20008000f00 */
[----:B------:R-:W-:Y:S10]  /*69d0*/  ENDCOLLECTIVE ;  /* 0x000000000000791b */ /* 0x000ff40003800000 */
.L_x_144:
[----:B------:R-:W-:Y:S05]  /*69e0*/  BSYNC B0 ;  /* 0x0000000000007941 */ /* 0x000fea0003800000 */
.L_x_143:
[----:B------:R-:W-:Y:S05]  /*69f0*/  BRA `(.L_x_145) ;  /* 0xfffffff000d87947 */ /* 0x000fea000383ffff */
.L_x_121:
[----:B0-----:R0:W1:Y:S02]  /*6a00*/  SYNCS.PHASECHK.TRANS64.TRYWAIT P0, [R7+URZ], R2 ;  /* 0x00000002070075a7 */ /* 0x001064000800017f */
[----:B-1----:R-:W-:Y:S05]  /*6a10*/  @!P0 NANOSLEEP.SYNCS 0x989680 ;  /* 0x009896800000895d */ /* 0x002fea0003900000 */
[----:B------:R-:W1:Y:S02]  /*6a20*/  @!P0 SYNCS.PHASECHK.TRANS64 P0, [R7+URZ], R2 ;  /* 0x00000002070085a7 */ /* 0x000e64000800007f */
[----:B-1----:R-:W-:Y:S05]  /*6a30*/  @!P0 BRA `(.L_x_121) ;  /* 0xfffffffc00f08947 */ /* 0x002fea000383ffff */
[----:B------:R-:W-:Y:S05]  /*6a40*/  BRA `(.L_x_146) ;  /* 0xfffffff400187947 */ /* 0x000fea000383ffff */
.L_x_122:
[----:B0-----:R0:W1:Y:S02]  /*6a50*/  SYNCS.PHASECHK.TRANS64.TRYWAIT P0, [R9+URZ], R4 ;  /* 0x00000004090075a7 */ /* 0x001064000800017f */
[----:B-1----:R-:W-:Y:S05]  /*6a60*/  @!P0 NANOSLEEP.SYNCS 0x989680 ;  /* 0x009896800000895d */ /* 0x002fea0003900000 */
[----:B------:R-:W1:Y:S02]  /*6a70*/  @!P0 SYNCS.PHASECHK.TRANS64 P0, [R9+URZ], R4 ;  /* 0x00000004090085a7 */ /* 0x000e64000800007f */
[----:B-1----:R-:W-:Y:S05]  /*6a80*/  @!P0 BRA `(.L_x_122) ;  /* 0xfffffffc00f08947 */ /* 0x002fea000383ffff */
[----:B------:R-:W-:Y:S05]  /*6a90*/  BRA `(.L_x_147) ;  /* 0xfffffff400287947 */ /* 0x000fea000383ffff */
.L_x_123:
[----:B0-----:R0:W1:Y:S02]  /*6aa0*/  SYNCS.PHASECHK.TRANS64.TRYWAIT P0, [R6+URZ], R5 ;  /* 0x00000005060075a7 */ /* 0x001064000800017f */
[----:B-1----:R-:W-:Y:S05]  /*6ab0*/  @!P0 NANOSLEEP.SYNCS 0x989680 ;  /* 0x009896800000895d */ /* 0x002fea0003900000 */
[----:B------:R-:W1:Y:S02]  /*6ac0*/  @!P0 SYNCS.PHASECHK.TRANS64 P0, [R6+URZ], R5 ;  /* 0x00000005060085a7 */ /* 0x000e64000800007f */
[----:B-1----:R-:W-:Y:S05]  /*6ad0*/  @!P0 BRA `(.L_x_123) ;  /* 0xfffffffc00f08947 */ /* 0x002fea000383ffff */
[----:B------:R-:W-:Y:S05]  /*6ae0*/  BRA `(.L_x_148) ;  /* 0xfffffff400387947 */ /* 0x000fea000383ffff */
.L_x_124:
[----:B0-----:R0:W1:Y:S02]  /*6af0*/  SYNCS.PHASECHK.TRANS64.TRYWAIT P0, [R9+URZ], R4 ;  /* 0x00000004090075a7 */ /* 0x001064000800017f */
[----:B-1----:R-:W-:Y:S05]  /*6b00*/  @!P0 NANOSLEEP.SYNCS 0x989680 ;  /* 0x009896800000895d */ /* 0x002fea0003900000 */
[----:B------:R-:W1:Y:S02]  /*6b10*/  @!P0 SYNCS.PHASECHK.TRANS64 P0, [R9+URZ], R4 ;  /* 0x00000004090085a7 */ /* 0x000e64000800007f */
[----:B-1----:R-:W-:Y:S05]  /*6b20*/  @!P0 BRA `(.L_x_124) ;  /* 0xfffffffc00f08947 */ /* 0x002fea000383ffff */
[----:B------:R-:W-:Y:S05]  /*6b30*/  BRA `(.L_x_149) ;  /* 0xfffffff400487947 */ /* 0x000fea000383ffff */
.L_x_125:
[----:B0-----:R0:W1:Y:S02]  /*6b40*/  SYNCS.PHASECHK.TRANS64.TRYWAIT P0, [R6+URZ], R5 ;  /* 0x00000005060075a7 */ /* 0x001064000800017f */
[----:B-1----:R-:W-:Y:S05]  /*6b50*/  @!P0 NANOSLEEP.SYNCS 0x989680 ;  /* 0x009896800000895d */ /* 0x002fea0003900000 */
[----:B------:R-:W1:Y:S02]  /*6b60*/  @!P0 SYNCS.PHASECHK.TRANS64 P0, [R6+URZ], R5 ;  /* 0x00000005060085a7 */ /* 0x000e64000800007f */
[----:B-1----:R-:W-:Y:S05]  /*6b70*/  @!P0 BRA `(.L_x_125) ;  /* 0xfffffffc00f08947 */ /* 0x002fea000383ffff */
[----:B------:R-:W-:Y:S05]  /*6b80*/  BRA `(.L_x_150) ;  /* 0xfffffff400587947 */ /* 0x000fea000383ffff */
.L_x_126:
[----:B0-----:R0:W1:Y:S02]  /*6b90*/  SYNCS.PHASECHK.TRANS64.TRYWAIT P0, [R9+URZ], R4 ;  /* 0x00000004090075a7 */ /* 0x001064000800017f */
[----:B-1----:R-:W-:Y:S05]  /*6ba0*/  @!P0 NANOSLEEP.SYNCS 0x989680 ;  /* 0x009896800000895d */ /* 0x002fea0003900000 */
[----:B------:R-:W1:Y:S02]  /*6bb0*/  @!P0 SYNCS.PHASECHK.TRANS64 P0, [R9+URZ], R4 ;  /* 0x00000004090085a7 */ /* 0x000e64000800007f */
[----:B-1----:R-:W-:Y:S05]  /*6bc0*/  @!P0 BRA `(.L_x_126) ;  /* 0xfffffffc00f08947 */ /* 0x002fea000383ffff */
[----:B------:R-:W-:Y:S05]  /*6bd0*/  BRA `(.L_x_151) ;  /* 0xfffffff400687947 */ /* 0x000fea000383ffff */
.L_x_127:
[----:B0-----:R0:W1:Y:S02]  /*6be0*/  SYNCS.PHASECHK.TRANS64.TRYWAIT P0, [R6+URZ], R5 ;  /* 0x00000005060075a7 */ /* 0x001064000800017f */
[----:B-1----:R-:W-:Y:S05]  /*6bf0*/  @!P0 NANOSLEEP.SYNCS 0x989680 ;  /* 0x009896800000895d */ /* 0x002fea0003900000 */
[----:B------:R-:W1:Y:S02]  /*6c00*/  @!P0 SYNCS.PHASECHK.TRANS64 P0, [R6+URZ], R5 ;  /* 0x00000005060085a7 */ /* 0x000e64000800007f */
[----:B-1----:R-:W-:Y:S05]  /*6c10*/  @!P0 BRA `(.L_x_127) ;  /* 0xfffffffc00f08947 */ /* 0x002fea000383ffff */
[----:B------:R-:W-:Y:S05]  /*6c20*/  BRA `(.L_x_152) ;  /* 0xfffffff400787947 */ /* 0x000fea000383ffff */
.L_x_128:
[----:B0-----:R0:W1:Y:S02]  /*6c30*/  SYNCS.PHASECHK.TRANS64.TRYWAIT P0, [R9+URZ], R4 ;  /* 0x00000004090075a7 */ /* 0x001064000800017f */
[----:B-1----:R-:W-:Y:S05]  /*6c40*/  @!P0 NANOSLEEP.SYNCS 0x989680 ;  /* 0x009896800000895d */ /* 0x002fea0003900000 */
[----:B------:R-:W1:Y:S02]  /*6c50*/  @!P0 SYNCS.PHASECHK.TRANS64 P0, [R9+URZ], R4 ;  /* 0x00000004090085a7 */ /* 0x000e64000800007f */
[----:B-1----:R-:W-:Y:S05]  /*6c60*/  @!P0 BRA `(.L_x_128) ;  /* 0xfffffffc00f08947 */ /* 0x002fea000383ffff */
[----:B------:R-:W-:Y:S05]  /*6c70*/  BRA `(.L_x_153) ;  /* 0xfffffff400887947 */ /* 0x000fea000383ffff */
.L_x_129:
[----:B0-----:R0:W1:Y:S02]  /*6c80*/  SYNCS.PHASECHK.TRANS64.TRYWAIT P0, [R6+URZ], R5 ;  /* 0x00000005060075a7 */ /* 0x001064000800017f */
[----:B-1----:R-:W-:Y:S05]  /*6c90*/  @!P0 NANOSLEEP.SYNCS 0x989680 ;  /* 0x009896800000895d */ /* 0x002fea0003900000 */
[----:B------:R-:W1:Y:S02]  /*6ca0*/  @!P0 SYNCS.PHASECHK.TRANS64 P0, [R6+URZ], R5 ;  /* 0x00000005060085a7 */ /* 0x000e64000800007f */
[----:B-1----:R-:W-:Y:S05]  /*6cb0*/  @!P0 BRA `(.L_x_129) ;  /* 0xfffffffc00f08947 */ /* 0x002fea000383ffff */
[----:B------:R-:W-:Y:S05]  /*6cc0*/  BRA `(.L_x_154) ;  /* 0xfffffff400987947 */ /* 0x000fea000383ffff */
.L_x_130:
[----:B0-----:R0:W1:Y:S02]  /*6cd0*/  SYNCS.PHASECHK.TRANS64.TRYWAIT P0, [R9+URZ], R4 ;  /* 0x00000004090075a7 */ /* 0x001064000800017f */
[----:B-1----:R-:W-:Y:S05]  /*6ce0*/  @!P0 NANOSLEEP.SYNCS 0x989680 ;  /* 0x009896800000895d */ /* 0x002fea0003900000 */
[----:B------:R-:W1:Y:S02]  /*6cf0*/  @!P0 SYNCS.PHASECHK.TRANS64 P0, [R9+URZ], R4 ;  /* 0x00000004090085a7 */ /* 0x000e64000800007f */
[----:B-1----:R-:W-:Y:S05]  /*6d00*/  @!P0 BRA `(.L_x_130) ;  /* 0xfffffffc00f08947 */ /* 0x002fea000383ffff */
[----:B------:R-:W-:Y:S05]  /*6d10*/  BRA `(.L_x_155) ;  /* 0xfffffff400a87947 */ /* 0x000fea000383ffff */
.L_x_131:
[----:B0-----:R0:W1:Y:S02]  /*6d20*/  SYNCS.PHASECHK.TRANS64.TRYWAIT P0, [R6+URZ], R5 ;  /* 0x00000005060075a7 */ /* 0x001064000800017f */
[----:B-1----:R-:W-:Y:S05]  /*6d30*/  @!P0 NANOSLEEP.SYNCS 0x989680 ;  /* 0x009896800000895d */ /* 0x002fea0003900000 */
[----:B------:R-:W1:Y:S02]  /*6d40*/  @!P0 SYNCS.PHASECHK.TRANS64 P0, [R6+URZ], R5 ;  /* 0x00000005060085a7 */ /* 0x000e64000800007f */
[----:B-1----:R-:W-:Y:S05]  /*6d50*/  @!P0 BRA `(.L_x_131) ;  /* 0xfffffffc00f08947 */ /* 0x002fea000383ffff */
[----:B------:R-:W-:Y:S05]  /*6d60*/  BRA `(.L_x_156) ;  /* 0xfffffff400b87947 */ /* 0x000fea000383ffff */
.L_x_132:
[----:B0-----:R0:W1:Y:S02]  /*6d70*/  SYNCS.PHASECHK.TRANS64.TRYWAIT P0, [R9+URZ], R4 ;  /* 0x00000004090075a7 */ /* 0x001064000800017f */
[----:B-1----:R-:W-:Y:S05]  /*6d80*/  @!P0 NANOSLEEP.SYNCS 0x989680 ;  /* 0x009896800000895d */ /* 0x002fea0003900000 */
[----:B------:R-:W1:Y:S02]  /*6d90*/  @!P0 SYNCS.PHASECHK.TRANS64 P0, [R9+URZ], R4 ;  /* 0x00000004090085a7 */ /* 0x000e64000800007f */
[----:B-1----:R-:W-:Y:S05]  /*6da0*/  @!P0 BRA `(.L_x_132) ;  /* 0xfffffffc00f08947 */ /* 0x002fea000383ffff */
[----:B------:R-:W-:Y:S05]  /*6db0*/  BRA `(.L_x_157) ;  /* 0xfffffff400c87947 */ /* 0x000fea000383ffff */
.L_x_133:
[----:B0-----:R0:W1:Y:S02]  /*6dc0*/  SYNCS.PHASECHK.TRANS64.TRYWAIT P0, [R6+URZ], R5 ;  /* 0x00000005060075a7 */ /* 0x001064000800017f */
[----:B-1----:R-:W-:Y:S05]  /*6dd0*/  @!P0 NANOSLEEP.SYNCS 0x989680 ;  /* 0x009896800000895d */ /* 0x002fea0003900000 */
[----:B------:R-:W1:Y:S02]  /*6de0*/  @!P0 SYNCS.PHASECHK.TRANS64 P0, [R6+URZ], R5 ;  /* 0x00000005060085a7 */ /* 0x000e64000800007f */
[----:B-1----:R-:W-:Y:S05]  /*6df0*/  @!P0 BRA `(.L_x_133) ;  /* 0xfffffffc00f08947 */ /* 0x002fea000383ffff */
[----:B------:R-:W-:Y:S05]  /*6e00*/  BRA `(.L_x_158) ;  /* 0xfffffff400d87947 */ /* 0x000fea000383ffff */
.L_x_134:
[----:B0-----:R0:W1:Y:S02]  /*6e10*/  SYNCS.PHASECHK.TRANS64.TRYWAIT P0, [R9+URZ], R4 ;  /* 0x00000004090075a7 */ /* 0x001064000800017f */
[----:B-1----:R-:W-:Y:S05]  /*6e20*/  @!P0 NANOSLEEP.SYNCS 0x989680 ;  /* 0x009896800000895d */ /* 0x002fea0003900000 */
[----:B------:R-:W1:Y:S02]  /*6e30*/  @!P0 SYNCS.PHASECHK.TRANS64 P0, [R9+URZ], R4 ;  /* 0x00000004090085a7 */ /* 0x000e64000800007f */
[----:B-1----:R-:W-:Y:S05]  /*6e40*/  @!P0 BRA `(.L_x_134) ;  /* 0xfffffffc00f08947 */ /* 0x002fea000383ffff */
[----:B------:R-:W-:Y:S05]  /*6e50*/  BRA `(.L_x_159) ;  /* 0xfffffff400e87947 */ /* 0x000fea000383ffff */
.L_x_135:
[----:B0-----:R0:W1:Y:S02]  /*6e60*/  SYNCS.PHASECHK.TRANS64.TRYWAIT P0, [R6+URZ], R5 ;  /* 0x00000005060075a7 */ /* 0x001064000800017f */
[----:B-1----:R-:W-:Y:S05]  /*6e70*/  @!P0 NANOSLEEP.SYNCS 0x989680 ;  /* 0x009896800000895d */ /* 0x002fea0003900000 */
[----:B------:R-:W1:Y:S02]  /*6e80*/  @!P0 SYNCS.PHASECHK.TRANS64 P0, [R6+URZ], R5 ;  /* 0x00000005060085a7 */ /* 0x000e64000800007f */
[----:B-1----:R-:W-:Y:S05]  /*6e90*/  @!P0 BRA `(.L_x_135) ;  /* 0xfffffffc00f08947 */ /* 0x002fea000383ffff */
[----:B------:R-:W-:Y:S05]  /*6ea0*/  BRA `(.L_x_160) ;  /* 0xfffffff400f87947 */ /* 0x000fea000383ffff */
.L_x_136:
[----:B0-----:R0:W1:Y:S02]  /*6eb0*/  SYNCS.PHASECHK.TRANS64.TRYWAIT P0, [R9+URZ], R4 ;  /* 0x00000004090075a7 */ /* 0x001064000800017f */
[----:B-1----:R-:W-:Y:S05]  /*6ec0*/  @!P0 NANOSLEEP.SYNCS 0x989680 ;  /* 0x009896800000895d */ /* 0x002fea0003900000 */
[----:B------:R-:W1:Y:S02]  /*6ed0*/  @!P0 SYNCS.PHASECHK.TRANS64 P0, [R9+URZ], R4 ;  /* 0x00000004090085a7 */ /* 0x000e64000800007f */
[----:B-1----:R-:W-:Y:S05]  /*6ee0*/  @!P0 BRA `(.L_x_136) ;  /* 0xfffffffc00f08947 */ /* 0x002fea000383ffff */
[----:B------:R-:W-:Y:S05]  /*6ef0*/  BRA `(.L_x_161) ;  /* 0xfffffff800087947 */ /* 0x000fea000383ffff */
.L_x_137:
[----:B-1----:R1:W2:Y:S02]  /*6f00*/  SYNCS.PHASECHK.TRANS64.TRYWAIT P0, [R6+URZ], R5 ;  /* 0x00000005060075a7 */ /* 0x0022a4000800017f */
[----:B--2---:R-:W-:Y:S05]  /*6f10*/  @!P0 NANOSLEEP.SYNCS 0x989680 ;  /* 0x009896800000895d */ /* 0x004fea0003900000 */
[----:B------:R-:W2:Y:S02]  /*6f20*/  @!P0 SYNCS.PHASECHK.TRANS64 P0, [R6+URZ], R5 ;  /* 0x00000005060085a7 */ /* 0x000ea4000800007f */
[----:B--2---:R-:W-:Y:S05]  /*6f30*/  @!P0 BRA `(.L_x_137) ;  /* 0xfffffffc00f08947 */ /* 0x004fea000383ffff */
[----:B------:R-:W-:Y:S05]  /*6f40*/  BRA `(.L_x_162) ;  /* 0xfffffff800107947 */ /* 0x000fea000383ffff */
.L_x_163:
[----:B------:R-:W-:-:S00]  /*6f50*/  BRA `(.L_x_163) ;  /* 0xfffffffc00fc7947 */ /* 0x000fc0000383ffff */
[----:B------:R-:W-:-:S00]  /*6f60*/  NOP ;  /* 0x0000000000007918 */ /* 0x000fc00000000000 */
        /* <DEDUP_REMOVED lines=9> */
.L_x_164:


//--------------------- .nv.global.init           --------------------------
	.section	.nv.global.init,"aw",@progbits
.nv.global.init:
	.type		$str$22,@object
	.size		$str$22,($str$23 - $str$22)
$str$22:
        /*0000*/ 	.byte	0x6b, 0x5f, 0x74, 0x69, 0x6c, 0x65, 0x5f, 0x63, 0x6f, 0x75, 0x6e, 0x74, 0x20, 0x3e, 0x3d, 0x20
        /*0010*/ 	.byte	0x31, 0x00
	.type		$str$23,@object
	.size		$str$23,(__unnamed_1 - $str$23)
$str$23:
        /*0012*/ 	.byte	0x2f, 0x74, 0x6d, 0x70, 0x2f, 0x63, 0x75, 0x74, 0x6c, 0x61, 0x73, 0x73, 0x5f, 0x73, 0x77, 0x65
        /*0022*/ 	.byte	0x65, 0x70, 0x5f, 0x73, 0x72, 0x63, 0x2f, 0x69, 0x6e, 0x63, 0x6c, 0x75, 0x64, 0x65, 0x2f, 0x63
        /*0032*/ 	.byte	0x75, 0x74, 0x6c, 0x61, 0x73, 0x73, 0x2f, 0x67, 0x65, 0x6d, 0x6d, 0x2f, 0x63, 0x6f, 0x6c, 0x6c
        /*0042*/ 	.byte	0x65, 0x63, 0x74, 0x69, 0x76, 0x65, 0x2f, 0x73, 0x6d, 0x39, 0x30, 0x5f, 0x6d, 0x6d, 0x61, 0x5f
        /*0052*/ 	.byte	0x74, 0x6d, 0x61, 0x5f, 0x67, 0x6d, 0x6d, 0x61, 0x5f, 0x73, 0x73, 0x5f, 0x77, 0x61, 0x72, 0x70
        /*0062*/ 	.byte	0x73, 0x70, 0x65, 0x63, 0x69, 0x61, 0x6c, 0x69, 0x7a, 0x65, 0x64, 0x2e, 0x68, 0x70, 0x70, 0x00
	.type		__unnamed_1,@object
	.size		__unnamed_1,(.L_0 - __unnamed_1)
__unnamed_1:
        /*0072*/ 	.byte	0x76, 0x6f, 0x69, 0x64, 0x20, 0x63, 0x75, 0x74, 0x6c, 0x61, 0x73, 0x73, 0x3a, 0x3a, 0x67, 0x65
        /* <DEDUP_REMOVED lines=181> */
        /*0bd2*/ 	.byte	0x6e, 0x74, 0x69, 0x74, 0x79, 0x5d, 0x00
.L_0:


//--------------------- .nv.shared._ZN7cutlass13device_kernelINS_4gemm6kernel13GemmUniversalIN4cute5tupleIJiiiiEEENS1_10collective13CollectiveMmaINS1_34MainloopSm90TmaGmmaWarpSpecializedILi18ENS5_IJNS4_1CILi2EEENSA_ILi4EEENSA_ILi1EEEEEENS1_35KernelTmaWarpSpecializedCooperativeEEENS5_IJNSA_ILi128EEENSA_ILi64EEENSA_ILi32EEEEEENS_10bfloat16_tENS5_IJlSD_lEEESL_SM_NS4_8TiledMMAINS4_8MMA_AtomIJNS4_4SM904GMMA27MMA_64x64x16_F32BF16BF16_SSILNSQ_5MajorE0ELSS_0ELNSQ_7ScaleInE1ELST_1EEEEEENS4_6LayoutINS5_IJSB_SD_SD_EEENS5_IJSD_NSA_ILi0EEESY_EEEEENS5_IJNS4_10UnderscoreES11_S11_EEEEENS4_23SM90_TMA_LOAD_MULTICASTENS4_14ComposedLayoutINS4_7SwizzleILi2ELi4ELi3EEENS4_18smem_ptr_flag_bitsILi16EEENSW_INS5_IJNSA_ILi8EEESJ_EEENS5_IJSJ_SD_EEEEEEEvNS4_8identityES14_S1E_vS1F_EENS_8epilogue10collective6detail29Sm90TmaWarpSpecializedAdapterINS1I_15DefaultEpilogueISL_SM_SM_NS1H_6thread17LinearCombinationISL_Li1EffLNS1M_9ScaleType4KindE0ELNS_15FloatRoundStyleE2ESL_EENS1_15EpilogueDefaultEEEEEvvEEEEvNT_6ParamsE --------------------------
	.section	.nv.shared._ZN7cutlass13device_kernelINS_4gemm6kernel13GemmUniversalIN4cute5tupleIJiiiiEEENS1_10collective13CollectiveMmaINS1_34MainloopSm90TmaGmmaWarpSpecializedILi18ENS5_IJNS4_1CILi2EEENSA_ILi4EEENSA_ILi1EEEEEENS1_35KernelTmaWarpSpecializedCooperativeEEENS5_IJNSA_ILi128EEENSA_ILi64EEENSA_ILi32EEEEEENS_10bfloat16_tENS5_IJlSD_lEEESL_SM_NS4_8TiledMMAINS4_8MMA_AtomIJNS4_4SM904GMMA27MMA_64x64x16_F32BF16BF16_SSILNSQ_5MajorE0ELSS_0ELNSQ_7ScaleInE1ELST_1EEEEEENS4_6LayoutINS5_IJSB_SD_SD_EEENS5_IJSD_NSA_ILi0EEESY_EEEEENS5_IJNS4_10UnderscoreES11_S11_EEEEENS4_23SM90_TMA_LOAD_MULTICASTENS4_14ComposedLayoutINS4_7SwizzleILi2ELi4ELi3EEENS4_18smem_ptr_flag_bitsILi16EEENSW_INS5_IJNSA_ILi8EEESJ_EEENS5_IJSJ_SD_EEEEEEEvNS4_8identityES14_S1E_vS1F_EENS_8epilogue10collective6detail29Sm90TmaWarpSpecializedAdapterINS1I_15DefaultEpilogueISL_SM_SM_NS1H_6thread17LinearCombinationISL_Li1EffLNS1M_9ScaleType4KindE0ELNS_15FloatRoundStyleE2ESL_EENS1_15EpilogueDefaultEEEEEvvEEEEvNT_6ParamsE,"aw",@nobits
	.sectionflags	@""
	.align	16
	.zero		1024


//--------------------- .nv.shared.reserved.0     --------------------------
	.section	.nv.shared.reserved.0,"aw",@nobits
	.weak		__nv_reservedSMEM_offset_0_alias
	.size		__nv_reservedSMEM_offset_0_alias, 0, 0
	.other		__nv_reservedSMEM_offset_0_alias,@"STO_CUDA_RESERVED_SHARED STV_DEFAULT"
__nv_reservedSMEM_offset_0_alias:
	.zero		0


//--------------------- .nv.global                --------------------------
	.section	.nv.global,"aw",@nobits
.nv.global:
	.type		_ZN40_INTERNAL_d9ac03b2_4_k_cu_5825d30b_197114cute1_E,@object
	.size		_ZN40_INTERNAL_d9ac03b2_4_k_cu_5825d30b_197114cute1_E,(_ZN40_INTERNAL_d9ac03b2_4_k_cu_5825d30b_197114cuda3std3__45__cpo6cbeginE - _ZN40_INTERNAL_d9ac03b2_4_k_cu_5825d30b_197114cute1_E)
_ZN40_INTERNAL_d9ac03b2_4_k_cu_5825d30b_197114cute1_E:
	.zero		1
	.type		_ZN40_INTERNAL_d9ac03b2_4_k_cu_5825d30b_197114cuda3std3__45__cpo6cbeginE,@object
	.size		_ZN40_INTERNAL_d9ac03b2_4_k_cu_5825d30b_197114cuda3std3__45__cpo6cbeginE,(_ZN40_INTERNAL_d9ac03b2_4_k_cu_5825d30b_197114cuda3std3__48in_placeE - _ZN40_INTERNAL_d9ac03b2_4_k_cu_5825d30b_197114cuda3std3__45__cpo6cbeginE)
_ZN40_INTERNAL_d9ac03b2_4_k_cu_5825d30b_197114cuda3std3__45__cpo6cbeginE:
	.zero		1
	.type		_ZN40_INTERNAL_d9ac03b2_4_k_cu_5825d30b_197114cuda3std3__48in_placeE,@object
	.size		_ZN40_INTERNAL_d9ac03b2_4_k_cu_5825d30b_197114cuda3std3__48in_placeE,(_ZN40_INTERNAL_d9ac03b2_4_k_cu_5825d30b_197114cuda3std6ranges3__45__cpo9iter_moveE - _ZN40_INTERNAL_d9ac03b2_4_k_cu_5825d30b_197114cuda3std3__48in_placeE)
_ZN40_INTERNAL_d9ac03b2_4_k_cu_5825d30b_197114cuda3std3__48in_placeE:
	.zero		1
	.type		_ZN40_INTERNAL_d9ac03b2_4_k_cu_5825d30b_197114cuda3std6ranges3__45__cpo9iter_moveE,@object
	.size		_ZN40_INTERNAL_d9ac03b2_4_k_cu_5825d30b_197114cuda3std6ranges3__45__cpo9iter_moveE,(_ZN40_INTERNAL_d9ac03b2_4_k_cu_5825d30b_197114cuda3std3__45__cpo5beginE - _ZN40_INTERNAL_d9ac03b2_4_k_cu_5825d30b_197114cuda3std6ranges3__45__cpo9iter_moveE)
_ZN40_INTERNAL_d9ac03b2_4_k_cu_5825d30b_197114cuda3std6ranges3__45__cpo9iter_moveE:
	.zero		1
	.type		_ZN40_INTERNAL_d9ac03b2_4_k_cu_5825d30b_197114cuda3std3__45__cpo5beginE,@object
	.size		_ZN40_INTERNAL_d9ac03b2_4_k_cu_5825d30b_197114cuda3std3__45__cpo5beginE,(_ZN40_INTERNAL_d9ac03b2_4_k_cu_5825d30b_197114cuda3std3__442_GLOBAL__N__d9ac03b2_4_k_cu_5825d30b_197116ignoreE - _ZN40_INTERNAL_d9ac03b2_4_k_cu_5825d30b_197114cuda3std3__45__cpo5beginE)
_ZN40_INTERNAL_d9ac03b2_4_k_cu_5825d30b_197114cuda3std3__45__cpo5beginE:
	.zero		1
	.type		_ZN40_INTERNAL_d9ac03b2_4_k_cu_5825d30b_197114cuda3std3__442_GLOBAL__N__d9ac03b2_4_k_cu_5825d30b_197116ignoreE,@object
	.size		_ZN40_INTERNAL_d9ac03b2_4_k_cu_5825d30b_197114cuda3std3__442_GLOBAL__N__d9ac03b2_4_k_cu_5825d30b_197116ignoreE,(_ZN40_INTERNAL_d9ac03b2_4_k_cu_5825d30b_197114cute7productE - _ZN40_INTERNAL_d9ac03b2_4_k_cu_5825d30b_197114cuda3std3__442_GLOBAL__N__d9ac03b2_4_k_cu_5825d30b_197116ignoreE)
_ZN40_INTERNAL_d9ac03b2_4_k_cu_5825d30b_197114cuda3std3__442_GLOBAL__N__d9ac03b2_4_k_cu_5825d30b_197116ignoreE:
	.zero		1
	.type		_ZN40_INTERNAL_d9ac03b2_4_k_cu_5825d30b_197114cute7productE,@object
	.size		_ZN40_INTERNAL_d9ac03b2_4_k_cu_5825d30b_197114cute7productE,(_ZN40_INTERNAL_d9ac03b2_4_k_cu_5825d30b_197114cuda3std3__45__cpo3endE - _ZN40_INTERNAL_d9ac03b2_4_k_cu_5825d30b_197114cute7productE)
_ZN40_INTERNAL_d9ac03b2_4_k_cu_5825d30b_197114cute7productE:
	.zero		1
	.type		_ZN40_INTERNAL_d9ac03b2_4_k_cu_5825d30b_197114cuda3std3__45__cpo3endE,@object
	.size		_ZN40_INTERNAL_d9ac03b2_4_k_cu_5825d30b_197114cuda3std3__45__cpo3endE,(_ZN40_INTERNAL_d9ac03b2_4_k_cu_5825d30b_197114cuda3std3__419piecewise_constructE - _ZN40_INTERNAL_d9ac03b2_4_k_cu_5825d30b_197114cuda3std3__45__cpo3endE)
_ZN40_INTERNAL_d9ac03b2_4_k_cu_5825d30b_197114cuda3std3__45__cpo3endE:
	.zero		1
	.type		_ZN40_INTERNAL_d9ac03b2_4_k_cu_5825d30b_197114cuda3std3__419piecewise_constructE,@object
	.size		_ZN40_INTERNAL_d9ac03b2_4_k_cu_5825d30b_197114cuda3std3__419piecewise_constructE,(_ZN40_INTERNAL_d9ac03b2_4_k_cu_5825d30b_197114cuda3std3__45__cpo4cendE - _ZN40_INTERNAL_d9ac03b2_4_k_cu_5825d30b_197114cuda3std3__419piecewise_constructE)
_ZN40_INTERNAL_d9ac03b2_4_k_cu_5825d30b_197114cuda3std3__419piecewise_constructE:
	.zero		1
	.type		_ZN40_INTERNAL_d9ac03b2_4_k_cu_5825d30b_197114cuda3std3__45__cpo4cendE,@object
	.size		_ZN40_INTERNAL_d9ac03b2_4_k_cu_5825d30b_197114cuda3std3__45__cpo4cendE,(_ZN40_INTERNAL_d9ac03b2_4_k_cu_5825d30b_197114cuda3std6ranges3__45__cpo4swapE - _ZN40_INTERNAL_d9ac03b2_4_k_cu_5825d30b_197114cuda3std3__45__cpo4cendE)
_ZN40_INTERNAL_d9ac03b2_4_k_cu_5825d30b_197114cuda3std3__45__cpo4cendE:
	.zero		1
	.type		_ZN40_INTERNAL_d9ac03b2_4_k_cu_5825d30b_197114cuda3std6ranges3__45__cpo4swapE,@object
	.size		_ZN40_INTERNAL_d9ac03b2_4_k_cu_5825d30b_197114cuda3std6ranges3__45__cpo4swapE,(.L_8 - _ZN40_INTERNAL_d9ac03b2_4_k_cu_5825d30b_197114cuda3std6ranges3__45__cpo4swapE)
_ZN40_INTERNAL_d9ac03b2_4_k_cu_5825d30b_197114cuda3std6ranges3__45__cpo4swapE:
	.zero		1
.L_8:


//--------------------- .nv.constant0._ZN7cutlass13device_kernelINS_4gemm6kernel13GemmUniversalIN4cute5tupleIJiiiiEEENS1_10collective13CollectiveMmaINS1_34MainloopSm90TmaGmmaWarpSpecializedILi18ENS5_IJNS4_1CILi2EEENSA_ILi4EEENSA_ILi1EEEEEENS1_35KernelTmaWarpSpecializedCooperativeEEENS5_IJNSA_ILi128EEENSA_ILi64EEENSA_ILi32EEEEEENS_10bfloat16_tENS5_IJlSD_lEEESL_SM_NS4_8TiledMMAINS4_8MMA_AtomIJNS4_4SM904GMMA27MMA_64x64x16_F32BF16BF16_SSILNSQ_5MajorE0ELSS_0ELNSQ_7ScaleInE1ELST_1EEEEEENS4_6LayoutINS5_IJSB_SD_SD_EEENS5_IJSD_NSA_ILi0EEESY_EEEEENS5_IJNS4_10UnderscoreES11_S11_EEEEENS4_23SM90_TMA_LOAD_MULTICASTENS4_14ComposedLayoutINS4_7SwizzleILi2ELi4ELi3EEENS4_18smem_ptr_flag_bitsILi16EEENSW_INS5_IJNSA_ILi8EEESJ_EEENS5_IJSJ_SD_EEEEEEEvNS4_8identityES14_S1E_vS1F_EENS_8epilogue10collective6detail29Sm90TmaWarpSpecializedAdapterINS1I_15DefaultEpilogueISL_SM_SM_NS1H_6thread17LinearCombinationISL_Li1EffLNS1M_9ScaleType4KindE0ELNS_15FloatRoundStyleE2ESL_EENS1_15EpilogueDefaultEEEEEvvEEEEvNT_6ParamsE --------------------------
	.section	.nv.constant0._ZN7cutlass13device_kernelINS_4gemm6kernel13GemmUniversalIN4cute5tupleIJiiiiEEENS1_10collective13CollectiveMmaINS1_34MainloopSm90TmaGmmaWarpSpecializedILi18ENS5_IJNS4_1CILi2EEENSA_ILi4EEENSA_ILi1EEEEEENS1_35KernelTmaWarpSpecializedCooperativeEEENS5_IJNSA_ILi128EEENSA_ILi64EEENSA_ILi32EEEEEENS_10bfloat16_tENS5_IJlSD_lEEESL_SM_NS4_8TiledMMAINS4_8MMA_AtomIJNS4_4SM904GMMA27MMA_64x64x16_F32BF16BF16_SSILNSQ_5MajorE0ELSS_0ELNSQ_7ScaleInE1ELST_1EEEEEENS4_6LayoutINS5_IJSB_SD_SD_EEENS5_IJSD_NSA_ILi0EEESY_EEEEENS5_IJNS4_10UnderscoreES11_S11_EEEEENS4_23SM90_TMA_LOAD_MULTICASTENS4_14ComposedLayoutINS4_7SwizzleILi2ELi4ELi3EEENS4_18smem_ptr_flag_bitsILi16EEENSW_INS5_IJNSA_ILi8EEESJ_EEENS5_IJSJ_SD_EEEEEEEvNS4_8identityES14_S1E_vS1F_EENS_8epilogue10collective6detail29Sm90TmaWarpSpecializedAdapterINS1I_15DefaultEpilogueISL_SM_SM_NS1H_6thread17LinearCombinationISL_Li1EffLNS1M_9ScaleType4KindE0ELNS_15FloatRoundStyleE2ESL_EENS1_15EpilogueDefaultEEEEEvvEEEEvNT_6ParamsE,"a",@progbits
	.sectionflags	@""
	.align	4
.nv.constant0._ZN7cutlass13device_kernelINS_4gemm6kernel13GemmUniversalIN4cute5tupleIJiiiiEEENS1_10collective13CollectiveMmaINS1_34MainloopSm90TmaGmmaWarpSpecializedILi18ENS5_IJNS4_1CILi2EEENSA_ILi4EEENSA_ILi1EEEEEENS1_35KernelTmaWarpSpecializedCooperativeEEENS5_IJNSA_ILi128EEENSA_ILi64EEENSA_ILi32EEEEEENS_10bfloat16_tENS5_IJlSD_lEEESL_SM_NS4_8TiledMMAINS4_8MMA_AtomIJNS4_4SM904GMMA27MMA_64x64x16_F32BF16BF16_SSILNSQ_5MajorE0ELSS_0ELNSQ_7ScaleInE1ELST_1EEEEEENS4_6LayoutINS5_IJSB_SD_SD_EEENS5_IJSD_NSA_ILi0EEESY_EEEEENS5_IJNS4_10UnderscoreES11_S11_EEEEENS4_23SM90_TMA_LOAD_MULTICASTENS4_14ComposedLayoutINS4_7SwizzleILi2ELi4ELi3EEENS4_18smem_ptr_flag_bitsILi16EEENSW_INS5_IJNSA_ILi8EEESJ_EEENS5_IJSJ_SD_EEEEEEEvNS4_8identityES14_S1E_vS1F_EENS_8epilogue10collective6detail29Sm90TmaWarpSpecializedAdapterINS1I_15DefaultEpilogueISL_SM_SM_NS1H_6thread17LinearCombinationISL_Li1EffLNS1M_9ScaleType4KindE0ELNS_15FloatRoundStyleE2ESL_EENS1_15EpilogueDefaultEEEEEvvEEEEvNT_6ParamsE:
	.zero		1664


//--------------------- SYMBOLS --------------------------

	.type		.nv.reservedSmem.offset0,@object
	.size		.nv.reservedSmem.offset0,0x4
	.type		__assertfail,@function
